# CuTe-DSL kernel — source=cudnn_frontend_dsl family=grouped_gemm_swiglu
# config = {"ab_dtype": "Float4E2M1FN", "sf_vec": 16, "d_dtype": "BFloat16", "vector_f32": false, "mma_mn": [128, 256], "cluster_mn": [2, 1]}


// ===== COMPILED SASS (sm_100a) =====

	.target	sm_100a

	.elftype	@"ET_EXEC"


//--------------------- .note.nv.tkinfo           --------------------------
	.section	.note.nv.tkinfo,"",@"SHT_NOTE"
	.sectionflags	@"SHF_NOTE_NV_TKINFO"
	.tkinfo
        /*0018*/ 	.word	0x00000081
        /*0030*/ 	.string	""
        /*0030*/ 	.string	"ptxas"
        /*0030*/ 	.string	"Cuda compilation tools, release 12.9, V12.9.83"
        /*0030*/ 	.string	"Build system must define TOOLS_VERSION_EXTENDED"
        /*0030*/ 	.string	"-O 3 -arch sm_100a "



//--------------------- .note.nv.cuver            --------------------------
	.section	.note.nv.cuver,"",@"SHT_NOTE"
	.sectionflags	@"SHF_NOTE_NV_CUVER"
        /*0018*/ 	.short	0x0001
        /*001a*/ 	.short	0x0064
        /*001c*/ 	.short	0x0001
        /*001e*/ 	.short	0x0000
        /*0020*/ 	.short	0x0001
        /*0022*/ 	.short	0x0000


//--------------------- .nv.info                  --------------------------
	.section	.nv.info,"",@"SHT_CUDA_INFO"
	.align	4


	//----- nvinfo : EIATTR_REGCOUNT
	.align		4
        /*0000*/ 	.byte	0x04, 0x2f
        /*0002*/ 	.short	(.L_4 - .L_3)
	.align		4
.L_3:
        /*0004*/ 	.word	index@(kernel_cutlass_kernel_cudnngrouped_gemmgrouped_gemm_swiglugrouped_gemm_swiglu_quantBlockScaledContiguousGroupedGemmKernel_object_at__TiledMMA_ThrLayoutVMNK11110000_PermutationMNK____MMAAt_0)
        /*0008*/ 	.word	0x00000080


	//----- nvinfo : EIATTR_FRAME_SIZE
	.align		4
.L_4:
        /*000c*/ 	.byte	0x04, 0x11
        /*000e*/ 	.short	(.L_6 - .L_5)
	.align		4
.L_5:
        /*0010*/ 	.word	index@($__internal_2_$__cuda_sm10x_tcgen05_guardrail_trap_unallocated_columns_being_dealloced)
        /*0014*/ 	.word	0x00000000


	//----- nvinfo : EIATTR_FRAME_SIZE
	.align		4
.L_6:
        /*0018*/ 	.byte	0x04, 0x11
        /*001a*/ 	.short	(.L_8 - .L_7)
	.align		4
.L_7:
        /*001c*/ 	.word	index@($__internal_1_$__cuda_sm10x_tcgen05_guardrail_trap_phase_invalid_during_alloc)
        /*0020*/ 	.word	0x00000000


	//----- nvinfo : EIATTR_FRAME_SIZE
	.align		4
.L_8:
        /*0024*/ 	.byte	0x04, 0x11
        /*0026*/ 	.short	(.L_10 - .L_9)
	.align		4
.L_9:
        /*0028*/ 	.word	index@($__internal_0_$__cuda_sm10x_tcgen05_guardrail_trap_col_being_dealloced_not_returned_by_alloc)
        /*002c*/ 	.word	0x00000000


	//----- nvinfo : EIATTR_FRAME_SIZE
	.align		4
.L_10:
        /*0030*/ 	.byte	0x04, 0x11
        /*0032*/ 	.short	(.L_12 - .L_11)
	.align		4
.L_11:
        /*0034*/ 	.word	index@(kernel_cutlass_kernel_cudnngrouped_gemmgrouped_gemm_swiglugrouped_gemm_swiglu_quantBlockScaledContiguousGroupedGemmKernel_object_at__TiledMMA_ThrLayoutVMNK11110000_PermutationMNK____MMAAt_0)
        /*0038*/ 	.word	0x00000000


	//----- nvinfo : EIATTR_MIN_STACK_SIZE
	.align		4
.L_12:
        /*003c*/ 	.byte	0x04, 0x12
        /*003e*/ 	.short	(.L_14 - .L_13)
	.align		4
.L_13:
        /*0040*/ 	.word	index@(kernel_cutlass_kernel_cudnngrouped_gemmgrouped_gemm_swiglugrouped_gemm_swiglu_quantBlockScaledContiguousGroupedGemmKernel_object_at__TiledMMA_ThrLayoutVMNK11110000_PermutationMNK____MMAAt_0)
        /*0044*/ 	.word	0x00000000
.L_14:


//--------------------- .nv.info.kernel_cutlass_kernel_cudnngrouped_gemmgrouped_gemm_swiglugrouped_gemm_swiglu_quantBlockScaledContiguousGroupedGemmKernel_object_at__TiledMMA_ThrLayoutVMNK11110000_PermutationMNK____MMAAt_0 --------------------------
	.section	.nv.info.kernel_cutlass_kernel_cudnngrouped_gemmgrouped_gemm_swiglugrouped_gemm_swiglu_quantBlockScaledContiguousGroupedGemmKernel_object_at__TiledMMA_ThrLayoutVMNK11110000_PermutationMNK____MMAAt_0,"",@"SHT_CUDA_INFO"
	.sectionflags	@""
	.align	4


	//----- nvinfo : EIATTR_CUDA_API_VERSION
	.align		4
        /*0000*/ 	.byte	0x04, 0x37
        /*0002*/ 	.short	(.L_16 - .L_15)
.L_15:
        /*0004*/ 	.word	0x00000081


	//----- nvinfo : EIATTR_KPARAM_INFO
	.align		4
.L_16:
        /*0008*/ 	.byte	0x04, 0x17
        /*000a*/ 	.short	(.L_18 - .L_17)
.L_17:
        /*000c*/ 	.word	0x00000000
        /*0010*/ 	.short	0x000f
        /*0012*/ 	.short	0x03f8
        /*0014*/ 	.byte	0x00, 0xf0, 0x31, 0x00


	//----- nvinfo : EIATTR_KPARAM_INFO
	.align		4
.L_18:
        /*0018*/ 	.byte	0x04, 0x17
        /*001a*/ 	.short	(.L_20 - .L_19)
.L_19:
        /*001c*/ 	.word	0x00000000
        /*0020*/ 	.short	0x000e
        /*0022*/ 	.short	0x03ec
        /*0024*/ 	.byte	0x00, 0xf0, 0x31, 0x00


	//----- nvinfo : EIATTR_KPARAM_INFO
	.align		4
.L_20:
        /*0028*/ 	.byte	0x04, 0x17
        /*002a*/ 	.short	(.L_22 - .L_21)
.L_21:
        /*002c*/ 	.word	0x00000000
        /*0030*/ 	.short	0x000d
        /*0032*/ 	.short	0x03e0
        /*0034*/ 	.byte	0x00, 0xf0, 0x31, 0x00


	//----- nvinfo : EIATTR_KPARAM_INFO
	.align		4
.L_22:
        /*0038*/ 	.byte	0x04, 0x17
        /*003a*/ 	.short	(.L_24 - .L_23)
.L_23:
        /*003c*/ 	.word	0x00000000
        /*0040*/ 	.short	0x000c
        /*0042*/ 	.short	0x03d8
        /*0044*/ 	.byte	0x00, 0xf0, 0x21, 0x00


	//----- nvinfo : EIATTR_KPARAM_INFO
	.align		4
.L_24:
        /*0048*/ 	.byte	0x04, 0x17
        /*004a*/ 	.short	(.L_26 - .L_25)
.L_25:
        /*004c*/ 	.word	0x00000000
        /*0050*/ 	.short	0x000b
        /*0052*/ 	.short	0x03d0
        /*0054*/ 	.byte	0x00, 0xf0, 0x21, 0x00


	//----- nvinfo : EIATTR_KPARAM_INFO
	.align		4
.L_26:
        /*0058*/ 	.byte	0x04, 0x17
        /*005a*/ 	.short	(.L_28 - .L_27)
.L_27:
        /*005c*/ 	.word	0x00000000
        /*0060*/ 	.short	0x000a
        /*0062*/ 	.short	0x03c8
        /*0064*/ 	.byte	0x00, 0xf0, 0x21, 0x00


	//----- nvinfo : EIATTR_KPARAM_INFO
	.align		4
.L_28:
        /*0068*/ 	.byte	0x04, 0x17
        /*006a*/ 	.short	(.L_30 - .L_29)
.L_29:
        /*006c*/ 	.word	0x00000000
        /*0070*/ 	.short	0x0009
        /*0072*/ 	.short	0x03c0
        /*0074*/ 	.byte	0x00, 0xf0, 0x21, 0x00


	//----- nvinfo : EIATTR_KPARAM_INFO
	.align		4
.L_30:
        /*0078*/ 	.byte	0x04, 0x17
        /*007a*/ 	.short	(.L_32 - .L_31)
.L_31:
        /*007c*/ 	.word	0x00000000
        /*0080*/ 	.short	0x0008
        /*0082*/ 	.short	0x0340
        /*0084*/ 	.byte	0x00, 0xf0, 0x01, 0x02


	//----- nvinfo : EIATTR_KPARAM_INFO
	.align		4
.L_32:
        /*0088*/ 	.byte	0x04, 0x17
        /*008a*/ 	.short	(.L_34 - .L_33)
.L_33:
        /*008c*/ 	.word	0x00000000
        /*0090*/ 	.short	0x0007
        /*0092*/ 	.short	0x02c0
        /*0094*/ 	.byte	0x00, 0xf0, 0x01, 0x02


	//----- nvinfo : EIATTR_KPARAM_INFO
	.align		4
.L_34:
        /*0098*/ 	.byte	0x04, 0x17
        /*009a*/ 	.short	(.L_36 - .L_35)
.L_35:
        /*009c*/ 	.word	0x00000000
        /*00a0*/ 	.short	0x0006
        /*00a2*/ 	.short	0x0240
        /*00a4*/ 	.byte	0x00, 0xf0, 0x01, 0x02


	//----- nvinfo : EIATTR_KPARAM_INFO
	.align		4
.L_36:
        /*00a8*/ 	.byte	0x04, 0x17
        /*00aa*/ 	.short	(.L_38 - .L_37)
.L_37:
        /*00ac*/ 	.word	0x00000000
        /*00b0*/ 	.short	0x0005
        /*00b2*/ 	.short	0x01c0
        /*00b4*/ 	.byte	0x00, 0xf0, 0x01, 0x02


	//----- nvinfo : EIATTR_KPARAM_INFO
	.align		4
.L_38:
        /*00b8*/ 	.byte	0x04, 0x17
        /*00ba*/ 	.short	(.L_40 - .L_39)
.L_39:
        /*00bc*/ 	.word	0x00000000
        /*00c0*/ 	.short	0x0004
        /*00c2*/ 	.short	0x0140
        /*00c4*/ 	.byte	0x00, 0xf0, 0x01, 0x02


	//----- nvinfo : EIATTR_KPARAM_INFO
	.align		4
.L_40:
        /*00c8*/ 	.byte	0x04, 0x17
        /*00ca*/ 	.short	(.L_42 - .L_41)
.L_41:
        /*00cc*/ 	.word	0x00000000
        /*00d0*/ 	.short	0x0003
        /*00d2*/ 	.short	0x00c0
        /*00d4*/ 	.byte	0x00, 0xf0, 0x01, 0x02


	//----- nvinfo : EIATTR_KPARAM_INFO
	.align		4
.L_42:
        /*00d8*/ 	.byte	0x04, 0x17
        /*00da*/ 	.short	(.L_44 - .L_43)
.L_43:
        /*00dc*/ 	.word	0x00000000
        /*00e0*/ 	.short	0x0002
        /*00e2*/ 	.short	0x0040
        /*00e4*/ 	.byte	0x00, 0xf0, 0x01, 0x02


	//----- nvinfo : EIATTR_KPARAM_INFO
	.align		4
.L_44:
        /*00e8*/ 	.byte	0x04, 0x17
        /*00ea*/ 	.short	(.L_46 - .L_45)
.L_45:
        /*00ec*/ 	.word	0x00000000
        /*00f0*/ 	.short	0x0001
        /*00f2*/ 	.short	0x000c
        /*00f4*/ 	.byte	0x00, 0xf0, 0x31, 0x00


	//----- nvinfo : EIATTR_KPARAM_INFO
	.align		4
.L_46:
        /*00f8*/ 	.byte	0x04, 0x17
        /*00fa*/ 	.short	(.L_48 - .L_47)
.L_47:
        /*00fc*/ 	.word	0x00000000
        /*0100*/ 	.short	0x0000
        /*0102*/ 	.short	0x0000
        /*0104*/ 	.byte	0x00, 0xf0, 0x31, 0x00


	//----- nvinfo : EIATTR_AT_ENTRY_FRAGMENTS
	.align		4
.L_48:
        /*0108*/ 	.byte	0x04, 0x4f
        /*010a*/ 	.short	(.L_50 - .L_49)


	//   ....[0]....
.L_49:
        /*010c*/ 	.word	0x00000004


	//----- nvinfo : EIATTR_RESERVED_SMEM_USED
	.align		4
.L_50:
        /*0110*/ 	.byte	0x01, 0x41
	.zero		2


	//----- nvinfo : EIATTR_SPARSE_MMA_MASK
	.align		4
        /*0114*/ 	.byte	0x03, 0x50
        /*0116*/ 	.short	0x0000


	//----- nvinfo : EIATTR_TCGEN05_1CTA_USED
	.align		4
        /*0118*/ 	.byte	0x01, 0x51
	.zero		2


	//----- nvinfo : EIATTR_MAXREG_COUNT
	.align		4
        /*011c*/ 	.byte	0x03, 0x1b
        /*011e*/ 	.short	0x00ff


	//----- nvinfo : EIATTR_NUM_BARRIERS
	.align		4
        /*0120*/ 	.byte	0x02, 0x4c
        /*0122*/ 	.byte	0x05
	.zero		1


	//----- nvinfo : EIATTR_INT_WARP_WIDE_INSTR_OFFSETS
	.align		4
        /*0124*/ 	.byte	0x04, 0x31
        /*0126*/ 	.short	(.L_52 - .L_51)


	//   ....[0]....
.L_51:
        /*0128*/ 	.word	0x00004fa0


	//   ....[1]....
        /*012c*/ 	.word	0x00004fe0


	//----- nvinfo : EIATTR_COOP_GROUP_MASK_REGIDS
	.align		4
.L_52:
        /*0130*/ 	.byte	0x04, 0x29
        /*0132*/ 	.short	(.L_54 - .L_53)


	//   ....[0]....
.L_53:
        /*0134*/ 	.word	0xffffffff


	//   ....[1]....
        /*0138*/ 	.word	0xffffffff


	//   ....[2]....
        /*013c*/ 	.word	0xffffffff


	//   ....[3]....
        /*0140*/ 	.word	0xffffffff


	//   ....[4]....
        /*0144*/ 	.word	0xffffffff


	//   ....[5]....
        /*0148*/ 	.word	0xffffffff


	//   ....[6]....
        /*014c*/ 	.word	0xffffffff


	//   ....[7]....
        /*0150*/ 	.word	0xffffffff


	//   ....[8]....
        /*0154*/ 	.word	0xffffffff


	//   ....[9]....
        /*0158*/ 	.word	0xffffffff


	//   ....[10]....
        /*015c*/ 	.word	0xffffffff


	//   ....[11]....
        /*0160*/ 	.word	0xffffffff


	//----- nvinfo : EIATTR_COOP_GROUP_INSTR_OFFSETS
	.align		4
.L_54:
        /*0164*/ 	.byte	0x04, 0x28
        /*0166*/ 	.short	(.L_56 - .L_55)


	//   ....[0]....
.L_55:
        /*0168*/ 	.word	0x00000170


	//   ....[1]....
        /*016c*/ 	.word	0x00000470


	//   ....[2]....
        /*0170*/ 	.word	0x000005e0


	//   ....[3]....
        /*0174*/ 	.word	0x000007a0


	//   ....[4]....
        /*0178*/ 	.word	0x00000b20


	//   ....[5]....
        /*017c*/ 	.word	0x00000d80


	//   ....[6]....
        /*0180*/ 	.word	0x00000de0


	//   ....[7]....
        /*0184*/ 	.word	0x00002790


	//   ....[8]....
        /*0188*/ 	.word	0x00002a60


	//   ....[9]....
        /*018c*/ 	.word	0x00004bd0


	//   ....[10]....
        /*0190*/ 	.word	0x00004e40


	//   ....[11]....
        /*0194*/ 	.word	0x00005090


	//----- nvinfo : EIATTR_VRC_CTA_INIT_COUNT
	.align		4
.L_56:
        /*0198*/ 	.byte	0x02, 0x4a
        /*019a*/ 	.byte	0x80
	.zero		1


	//----- nvinfo : EIATTR_MBARRIER_INSTR_OFFSETS
	.align		4
        /*019c*/ 	.byte	0x04, 0x39
        /*019e*/ 	.short	(.L_58 - .L_57)


	//   ....[0]....
.L_57:
        /*01a0*/ 	.word	0x000003c0
        /*01a4*/ 	.word	0x000000ff
        /*01a8*/ 	.word	0x00000000
        /*01ac*/ 	.short	0x0100
        /*01ae*/ 	.byte	0x04
	.zero		1


	//   ....[1]....
        /*01b0*/ 	.word	0x000003d0
        /*01b4*/ 	.word	0x000000ff
        /*01b8*/ 	.word	0x00000008
        /*01bc*/ 	.short	0x0100
        /*01be*/ 	.byte	0x04
	.zero		1


	//   ....[2]....
        /*01c0*/ 	.word	0x000003e0
        /*01c4*/ 	.word	0x000000ff
        /*01c8*/ 	.word	0x00000010
        /*01cc*/ 	.short	0x0100
        /*01ce*/ 	.byte	0x04
	.zero		1


	//   ....[3]....
        /*01d0*/ 	.word	0x000003f0
        /*01d4*/ 	.word	0x000000ff
        /*01d8*/ 	.word	0x00000018
        /*01dc*/ 	.short	0x0100
        /*01de*/ 	.byte	0x04
	.zero		1


	//   ....[4]....
        /*01e0*/ 	.word	0x00000400
        /*01e4*/ 	.word	0x000000ff
        /*01e8*/ 	.word	0x00000020
        /*01ec*/ 	.short	0x0100
        /*01ee*/ 	.byte	0x04
	.zero		1


	//   ....[5]....
        /*01f0*/ 	.word	0x00000410
        /*01f4*/ 	.word	0x000000ff
        /*01f8*/ 	.word	0x00000028
        /*01fc*/ 	.short	0x0100
        /*01fe*/ 	.byte	0x04
	.zero		1


	//   ....[6]....
        /*0200*/ 	.word	0x00000580
        /*0204*/ 	.word	0x000000ff
        /*0208*/ 	.word	0x00000030
        /*020c*/ 	.short	0x0100
        /*020e*/ 	.byte	0x08
	.zero		1


	//   ....[7]....
        /*0210*/ 	.word	0x00000590
        /*0214*/ 	.word	0x000000ff
        /*0218*/ 	.word	0x00000038
        /*021c*/ 	.short	0x0100
        /*021e*/ 	.byte	0x08
	.zero		1


	//   ....[8]....
        /*0220*/ 	.word	0x00000700
        /*0224*/ 	.word	0x000000ff
        /*0228*/ 	.word	0x00000040
        /*022c*/ 	.short	0x0100
        /*022e*/ 	.byte	0x04
	.zero		1


	//   ....[9]....
        /*0230*/ 	.word	0x00000710
        /*0234*/ 	.word	0x000000ff
        /*0238*/ 	.word	0x00000048
        /*023c*/ 	.short	0x0100
        /*023e*/ 	.byte	0x04
	.zero		1


	//   ....[10]....
        /*0240*/ 	.word	0x00000720
        /*0244*/ 	.word	0x000000ff
        /*0248*/ 	.word	0x00000050
        /*024c*/ 	.short	0x0100
        /*024e*/ 	.byte	0x04
	.zero		1


	//   ....[11]....
        /*0250*/ 	.word	0x00000730
        /*0254*/ 	.word	0x000000ff
        /*0258*/ 	.word	0x00000058
        /*025c*/ 	.short	0x0100
        /*025e*/ 	.byte	0x04
	.zero		1


	//   ....[12]....
        /*0260*/ 	.word	0x00000e40
        /*0264*/ 	.word	0x0000000e
        /*0268*/ 	.word	0x00000050
        /*026c*/ 	.short	0x010a
        /*026e*/ 	.byte	0xff
	.zero		1


	//   ....[13]....
        /*0270*/ 	.word	0x00000f20
        /*0274*/ 	.word	0x0000000e
        /*0278*/ 	.word	0x00000040
        /*027c*/ 	.short	0x0101
        /*027e*/ 	.byte	0xff
	.zero		1


	//   ....[14]....
        /*0280*/ 	.word	0x00001150
        /*0284*/ 	.word	0x00000002
        /*0288*/ 	.word	0x00000050
        /*028c*/ 	.short	0x010a
        /*028e*/ 	.byte	0xff
	.zero		1


	//   ....[15]....
        /*0290*/ 	.word	0x00001270
        /*0294*/ 	.word	0x00000002
        /*0298*/ 	.word	0x00000040
        /*029c*/ 	.short	0x0101
        /*029e*/ 	.byte	0xff
	.zero		1


	//   ....[16]....
        /*02a0*/ 	.word	0x00001280
        /*02a4*/ 	.word	0x00000003
        /*02a8*/ 	.word	0x00000050
        /*02ac*/ 	.short	0x010a
        /*02ae*/ 	.byte	0xff
	.zero		1


	//   ....[17]....
        /*02b0*/ 	.word	0x000012e0
        /*02b4*/ 	.word	0x000000ff
        /*02b8*/ 	.word	0x00000040
        /*02bc*/ 	.short	0x010a
        /*02be*/ 	.byte	0x06
	.zero		1


	//   ....[18]....
        /*02c0*/ 	.word	0x00001360
        /*02c4*/ 	.word	0x000000ff
        /*02c8*/ 	.word	0x00000050
        /*02cc*/ 	.short	0x0101
        /*02ce*/ 	.byte	0x06
	.zero		1


	//   ....[19]....
        /*02d0*/ 	.word	0x00001520
        /*02d4*/ 	.word	0x000000ff
        /*02d8*/ 	.word	0x00000018
        /*02dc*/ 	.short	0x010a
        /*02de*/ 	.byte	0x07
	.zero		1


	//   ....[20]....
        /*02e0*/ 	.word	0x00001700
        /*02e4*/ 	.word	0x000000ff
        /*02e8*/ 	.word	0x00000018
        /*02ec*/ 	.short	0x010a
        /*02ee*/ 	.byte	0x21
	.zero		1


	//   ....[21]....
        /*02f0*/ 	.word	0x00001850
        /*02f4*/ 	.word	0x000000ff
        /*02f8*/ 	.word	0x00000018
        /*02fc*/ 	.short	0x010a
        /*02fe*/ 	.byte	0x0f
	.zero		1


	//   ....[22]....
        /*0300*/ 	.word	0x00001890
        /*0304*/ 	.word	0x00000003
        /*0308*/ 	.word	0x00000040
        /*030c*/ 	.short	0x010a
        /*030e*/ 	.byte	0xff
	.zero		1


	//   ....[23]....
        /*0310*/ 	.word	0x00001920
        /*0314*/ 	.word	0x00000003
        /*0318*/ 	.word	0x00000050
        /*031c*/ 	.short	0x0101
        /*031e*/ 	.byte	0xff
	.zero		1


	//   ....[24]....
        /*0320*/ 	.word	0x00001a50
        /*0324*/ 	.word	0x000000ff
        /*0328*/ 	.word	0x00000018
        /*032c*/ 	.short	0x010a
        /*032e*/ 	.byte	0x06
	.zero		1


	//   ....[25]....
        /*0330*/ 	.word	0x00001b10
        /*0334*/ 	.word	0x000000ff
        /*0338*/ 	.word	0x00000040
        /*033c*/ 	.short	0x010a
        /*033e*/ 	.byte	0x2d
	.zero		1


	//   ....[26]....
        /*0340*/ 	.word	0x00001b90
        /*0344*/ 	.word	0x000000ff
        /*0348*/ 	.word	0x00000050
        /*034c*/ 	.short	0x0101
        /*034e*/ 	.byte	0x2d
	.zero		1


	//   ....[27]....
        /*0350*/ 	.word	0x00002000
        /*0354*/ 	.word	0x000000ff
        /*0358*/ 	.word	0x00000000
        /*035c*/ 	.short	0x010a
        /*035e*/ 	.byte	0x08
	.zero		1


	//   ....[28]....
        /*0360*/ 	.word	0x00002020
        /*0364*/ 	.word	0x000000ff
        /*0368*/ 	.word	0x00000038
        /*036c*/ 	.short	0x010a
        /*036e*/ 	.byte	0x2d
	.zero		1


	//   ....[29]....
        /*0370*/ 	.word	0x00002040
        /*0374*/ 	.word	0x000000ff
        /*0378*/ 	.word	0x00000038
        /*037c*/ 	.short	0x010a
        /*037e*/ 	.byte	0x2d
	.zero		1


	//   ....[30]....
        /*0380*/ 	.word	0x00002370
        /*0384*/ 	.word	0x000000ff
        /*0388*/ 	.word	0x00000000
        /*038c*/ 	.short	0x010a
        /*038e*/ 	.byte	0x2a
	.zero		1


	//   ....[31]....
        /*0390*/ 	.word	0x00002540
        /*0394*/ 	.word	0x000000ff
        /*0398*/ 	.word	0x00000000
        /*039c*/ 	.short	0x010a
        /*039e*/ 	.byte	0x32
	.zero		1


	//   ....[32]....
        /*03a0*/ 	.word	0x000025e0
        /*03a4*/ 	.word	0x000000ff
        /*03a8*/ 	.word	0x00000038
        /*03ac*/ 	.short	0x010a
        /*03ae*/ 	.byte	0x2d
	.zero		1


	//   ....[33]....
        /*03b0*/ 	.word	0x000025f0
        /*03b4*/ 	.word	0x00000003
        /*03b8*/ 	.word	0x00000040
        /*03bc*/ 	.short	0x010a
        /*03be*/ 	.byte	0xff
	.zero		1


	//   ....[34]....
        /*03c0*/ 	.word	0x000026b0
        /*03c4*/ 	.word	0x00000003
        /*03c8*/ 	.word	0x00000050
        /*03cc*/ 	.short	0x0101
        /*03ce*/ 	.byte	0xff
	.zero		1


	//   ....[35]....
        /*03d0*/ 	.word	0x00002720
        /*03d4*/ 	.word	0x000000ff
        /*03d8*/ 	.word	0x00000038
        /*03dc*/ 	.short	0x010a
        /*03de*/ 	.byte	0x2d
	.zero		1


	//   ....[36]....
        /*03e0*/ 	.word	0x00002ad0
        /*03e4*/ 	.word	0x00000003
        /*03e8*/ 	.word	0x00000040
        /*03ec*/ 	.short	0x010a
        /*03ee*/ 	.byte	0xff
	.zero		1


	//   ....[37]....
        /*03f0*/ 	.word	0x00002b30
        /*03f4*/ 	.word	0x00000003
        /*03f8*/ 	.word	0x00000050
        /*03fc*/ 	.short	0x0101
        /*03fe*/ 	.byte	0xff
	.zero		1


	//   ....[38]....
        /*0400*/ 	.word	0x00002c80
        /*0404*/ 	.word	0x00000003
        /*0408*/ 	.word	0x00000030
        /*040c*/ 	.short	0x010a
        /*040e*/ 	.byte	0xff
	.zero		1


	//   ....[39]....
        /*0410*/ 	.word	0x000034a0
        /*0414*/ 	.word	0x00000003
        /*0418*/ 	.word	0x00000038
        /*041c*/ 	.short	0x0101
        /*041e*/ 	.byte	0xff
	.zero		1


	//   ....[40]....
        /*0420*/ 	.word	0x00004b90
        /*0424*/ 	.word	0x00000005
        /*0428*/ 	.word	0x00000040
        /*042c*/ 	.short	0x010a
        /*042e*/ 	.byte	0xff
	.zero		1


	//   ....[41]....
        /*0430*/ 	.word	0x00004c40
        /*0434*/ 	.word	0x00000005
        /*0438*/ 	.word	0x00000050
        /*043c*/ 	.short	0x0101
        /*043e*/ 	.byte	0xff
	.zero		1


	//   ....[42]....
        /*0440*/ 	.word	0x000050e0
        /*0444*/ 	.word	0x0000000e
        /*0448*/ 	.word	0x00000050
        /*044c*/ 	.short	0x010a
        /*044e*/ 	.byte	0xff
	.zero		1


	//   ....[43]....
        /*0450*/ 	.word	0x00005140
        /*0454*/ 	.word	0x00000002
        /*0458*/ 	.word	0x00000050
        /*045c*/ 	.short	0x010a
        /*045e*/ 	.byte	0xff
	.zero		1


	//   ....[44]....
        /*0460*/ 	.word	0x000051a0
        /*0464*/ 	.word	0x00000003
        /*0468*/ 	.word	0x00000050
        /*046c*/ 	.short	0x010a
        /*046e*/ 	.byte	0xff
	.zero		1


	//   ....[45]....
        /*0470*/ 	.word	0x00005200
        /*0474*/ 	.word	0x00000000
        /*0478*/ 	.word	0x00000040
        /*047c*/ 	.short	0x010a
        /*047e*/ 	.byte	0xff
	.zero		1


	//   ....[46]....
        /*0480*/ 	.word	0x00005280
        /*0484*/ 	.word	0x00000003
        /*0488*/ 	.word	0x00000018
        /*048c*/ 	.short	0x010a
        /*048e*/ 	.byte	0xff
	.zero		1


	//   ....[47]....
        /*0490*/ 	.word	0x000052e0
        /*0494*/ 	.word	0x00000003
        /*0498*/ 	.word	0x00000040
        /*049c*/ 	.short	0x010a
        /*049e*/ 	.byte	0xff
	.zero		1


	//   ....[48]....
        /*04a0*/ 	.word	0x00005360
        /*04a4*/ 	.word	0x00000000
        /*04a8*/ 	.word	0x00000018
        /*04ac*/ 	.short	0x010a
        /*04ae*/ 	.byte	0xff
	.zero		1


	//   ....[49]....
        /*04b0*/ 	.word	0x000053c0
        /*04b4*/ 	.word	0x00000002
        /*04b8*/ 	.word	0x00000040
        /*04bc*/ 	.short	0x010a
        /*04be*/ 	.byte	0xff
	.zero		1


	//   ....[50]....
        /*04c0*/ 	.word	0x00005440
        /*04c4*/ 	.word	0x00000000
        /*04c8*/ 	.word	0x00000038
        /*04cc*/ 	.short	0x010a
        /*04ce*/ 	.byte	0xff
	.zero		1


	//   ....[51]....
        /*04d0*/ 	.word	0x000054c0
        /*04d4*/ 	.word	0x00000000
        /*04d8*/ 	.word	0x00000000
        /*04dc*/ 	.short	0x010a
        /*04de*/ 	.byte	0xff
	.zero		1


	//   ....[52]....
        /*04e0*/ 	.word	0x00005530
        /*04e4*/ 	.word	0x00000003
        /*04e8*/ 	.word	0x00000040
        /*04ec*/ 	.short	0x010a
        /*04ee*/ 	.byte	0xff
	.zero		1


	//   ....[53]....
        /*04f0*/ 	.word	0x000055b0
        /*04f4*/ 	.word	0x00000000
        /*04f8*/ 	.word	0x00000038
        /*04fc*/ 	.short	0x010a
        /*04fe*/ 	.byte	0xff
	.zero		1


	//   ....[54]....
        /*0500*/ 	.word	0x00005600
        /*0504*/ 	.word	0x00000003
        /*0508*/ 	.word	0x00000040
        /*050c*/ 	.short	0x010a
        /*050e*/ 	.byte	0xff
	.zero		1


	//   ....[55]....
        /*0510*/ 	.word	0x00005660
        /*0514*/ 	.word	0x00000003
        /*0518*/ 	.word	0x00000030
        /*051c*/ 	.short	0x010a
        /*051e*/ 	.byte	0xff
	.zero		1


	//   ....[56]....
        /*0520*/ 	.word	0x000056c0
        /*0524*/ 	.word	0x00000005
        /*0528*/ 	.word	0x00000040
        /*052c*/ 	.short	0x010a
        /*052e*/ 	.byte	0xff
	.zero		1


	//----- nvinfo : EIATTR_NUM_MBARRIERS
	.align		4
.L_58:
        /*0530*/ 	.byte	0x03, 0x38
        /*0532*/ 	.short	0x000c


	//----- nvinfo : EIATTR_EXIT_INSTR_OFFSETS
	.align		4
        /*0534*/ 	.byte	0x04, 0x1c
        /*0536*/ 	.short	(.L_60 - .L_59)


	//   ....[0]....
.L_59:
        /*0538*/ 	.word	0x00002750


	//   ....[1]....
        /*053c*/ 	.word	0x000050c0


	//----- nvinfo : EIATTR_MAX_THREADS
	.align		4
.L_60:
        /*0540*/ 	.byte	0x04, 0x05
        /*0542*/ 	.short	(.L_62 - .L_61)
.L_61:
        /*0544*/ 	.word	0x000000e0
        /*0548*/ 	.word	0x00000001
        /*054c*/ 	.word	0x00000001


	//----- nvinfo : EIATTR_CRS_STACK_SIZE
	.align		4
.L_62:
        /*0550*/ 	.byte	0x04, 0x1e
        /*0552*/ 	.short	(.L_64 - .L_63)
.L_63:
        /*0554*/ 	.word	0x00000000


	//----- nvinfo : EIATTR_CBANK_PARAM_SIZE
	.align		4
.L_64:
        /*0558*/ 	.byte	0x03, 0x19
        /*055a*/ 	.short	0x0404


	//----- nvinfo : EIATTR_PARAM_CBANK
	.align		4
        /*055c*/ 	.byte	0x04, 0x0a
        /*055e*/ 	.short	(.L_66 - .L_65)
	.align		4
.L_65:
        /*0560*/ 	.word	index@(.nv.constant0.kernel_cutlass_kernel_cudnngrouped_gemmgrouped_gemm_swiglugrouped_gemm_swiglu_quantBlockScaledContiguousGroupedGemmKernel_object_at__TiledMMA_ThrLayoutVMNK11110000_PermutationMNK____MMAAt_0)
        /*0564*/ 	.short	0x0380
        /*0566*/ 	.short	0x0404


	//----- nvinfo : EIATTR_SW_WAR
	.align		4
.L_66:
        /*0568*/ 	.byte	0x04, 0x36
        /*056a*/ 	.short	(.L_68 - .L_67)
.L_67:
        /*056c*/ 	.word	0x00000008
.L_68:


//--------------------- .nv.compat                --------------------------
	.section	.nv.compat,"",@"SHT_CUDA_COMPAT_INFO"
	.align	4
        /*0000*/ 	.byte	0x02, 0x02, 0x02, 0x00, 0x02, 0x05, 0x05, 0x00, 0x02, 0x03, 0x01, 0x00, 0x02, 0x06, 0x01, 0x00


//--------------------- .nv.callgraph             --------------------------
	.section	.nv.callgraph,"",@"SHT_CUDA_CALLGRAPH"
	.align	4
	.sectionentsize	8
	.align		4
        /*0000*/ 	.word	0x00000000
	.align		4
        /*0004*/ 	.word	0xffffffff
	.align		4
        /*0008*/ 	.word	0x00000000
	.align		4
        /*000c*/ 	.word	0xfffffffe
	.align		4
        /*0010*/ 	.word	0x00000000
	.align		4
        /*0014*/ 	.word	0xfffffffd
	.align		4
        /*0018*/ 	.word	0x00000000
	.align		4
        /*001c*/ 	.word	0xfffffffc


//--------------------- .text.kernel_cutlass_kernel_cudnngrouped_gemmgrouped_gemm_swiglugrouped_gemm_swiglu_quantBlockScaledContiguousGroupedGemmKernel_object_at__TiledMMA_ThrLayoutVMNK11110000_PermutationMNK____MMAAt_0 --------------------------
	.section	.text.kernel_cutlass_kernel_cudnngrouped_gemmgrouped_gemm_swiglugrouped_gemm_swiglu_quantBlockScaledContiguousGroupedGemmKernel_object_at__TiledMMA_ThrLayoutVMNK11110000_PermutationMNK____MMAAt_0,"ax",@progbits
	.align	128
        .global         kernel_cutlass_kernel_cudnngrouped_gemmgrouped_gemm_swiglugrouped_gemm_swiglu_quantBlockScaledContiguousGroupedGemmKernel_object_at__TiledMMA_ThrLayoutVMNK11110000_PermutationMNK____MMAAt_0
        .type           kernel_cutlass_kernel_cudnngrouped_gemmgrouped_gemm_swiglugrouped_gemm_swiglu_quantBlockScaledContiguousGroupedGemmKernel_object_at__TiledMMA_ThrLayoutVMNK11110000_PermutationMNK____MMAAt_0,@function
        .size           kernel_cutlass_kernel_cudnngrouped_gemmgrouped_gemm_swiglugrouped_gemm_swiglu_quantBlockScaledContiguousGroupedGemmKernel_object_at__TiledMMA_ThrLayoutVMNK11110000_PermutationMNK____MMAAt_0,(.L_x_96 - kernel_cutlass_kernel_cudnngrouped_gemmgrouped_gemm_swiglugrouped_gemm_swiglu_quantBlockScaledContiguousGroupedGemmKernel_object_at__TiledMMA_ThrLayoutVMNK11110000_PermutationMNK____MMAAt_0)
        .other          kernel_cutlass_kernel_cudnngrouped_gemmgrouped_gemm_swiglugrouped_gemm_swiglu_quantBlockScaledContiguousGroupedGemmKernel_object_at__TiledMMA_ThrLayoutVMNK11110000_PermutationMNK____MMAAt_0,@"STO_CUDA_ENTRY STV_DEFAULT"
kernel_cutlass_kernel_cudnngrouped_gemmgrouped_gemm_swiglugrouped_gemm_swiglu_quantBlockScaledContiguousGroupedGemmKernel_object_at__TiledMMA_ThrLayoutVMNK11110000_PermutationMNK____MMAAt_0:
.text.kernel_cutlass_kernel_cudnngrouped_gemmgrouped_gemm_swiglugrouped_gemm_swiglu_quantBlockScaledContiguousGroupedGemmKernel_object_at__TiledMMA_ThrLayoutVMNK11110000_PermutationMNK____MMAAt_0:
[----:B------:R-:W1:Y:S01]  /*0000*/  LDC R1, c[0x0][0x37c] ;  /* 0x0000df00ff017b82 */ /* 0x000e620000000800 */
[----:B------:R-:W2:Y:S01]  /*0010*/  S2R R3, SR_TID.Y ;  /* 0x0000000000037919 */ /* 0x000ea20000002200 */
[----:B------:R-:W3:Y:S06]  /*0020*/  LDCU UR5, c[0x0][0x360] ;  /* 0x00006c00ff0577ac */ /* 0x000eec0008000800 */
[----:B------:R-:W4:Y:S01]  /*0030*/  S2UR UR16, SR_CgaCtaId ;  /* 0x00000000001079c3 */ /* 0x000f220000008800 */
[----:B------:R-:W2:Y:S01]  /*0040*/  S2R R0, SR_TID.Z ;  /* 0x0000000000007919 */ /* 0x000ea20000002300 */
[----:B------:R-:W2:Y:S01]  /*0050*/  LDCU UR4, c[0x0][0x364] ;  /* 0x00006c80ff0477ac */ /* 0x000ea20008000800 */
[----:B------:R-:W3:Y:S01]  /*0060*/  S2R R66, SR_TID.X ;  /* 0x0000000000427919 */ /* 0x000ee20000002100 */
[----:B------:R-:W5:Y:S01]  /*0070*/  LDCU.U8 UR6, c[0x0][0x382] ;  /* 0x00007040ff0677ac */ /* 0x000f620008000000 */
[----:B------:R-:W4:Y:S01]  /*0080*/  LDCU.U8 UR7, c[0x0][0x381] ;  /* 0x00007020ff0777ac */ /* 0x000f220008000000 */
[----:B------:R-:W4:Y:S01]  /*0090*/  LDCU UR8, c[0x0][0x36c] ;  /* 0x00006d80ff0877ac */ /* 0x000f220008000800 */
[----:B------:R-:W-:Y:S01]  /*00a0*/  UMOV UR9, 0x1 ;  /* 0x0000000100097882 */ /* 0x000fe20000000000 */
[----:B-----5:R-:W-:-:S02]  /*00b0*/  ULOP3.LUT UR6, UR6, 0x1, URZ, 0xc0, !UPT ;  /* 0x0000000106067892 */ /* 0x020fc4000f8ec0ff */
[----:B----4-:R-:W-:Y:S02]  /*00c0*/  ULOP3.LUT UR7, UR7, 0x1, URZ, 0xc0, !UPT ;  /* 0x0000000107077892 */ /* 0x010fe4000f8ec0ff */
[----:B------:R-:W-:Y:S02]  /*00d0*/  UISETP.NE.U32.AND UP6, UPT, UR6, 0x1, UPT ;  /* 0x000000010600788c */ /* 0x000fe4000bfc5070 */
[----:B------:R-:W-:Y:S01]  /*00e0*/  UISETP.EQ.U32.AND UP3, UPT, UR8, 0x1, UPT ;  /* 0x000000010800788c */ /* 0x000fe2000bf62070 */
[----:B--2---:R-:W-:Y:S01]  /*00f0*/  IMAD R3, R0, UR4, R3 ;  /* 0x0000000400037c24 */ /* 0x004fe2000f8e0203 */
[----:B------:R-:W-:Y:S02]  /*0100*/  ULEA.HI UR4, UR16, UR16, URZ, 0x1 ;  /* 0x0000001010047291 */ /* 0x000fe4000f8f08ff */
[----:B------:R-:W-:Y:S01]  /*0110*/  UISETP.NE.U32.AND UP5, UPT, UR7, 0x1, UPT ;  /* 0x000000010700788c */ /* 0x000fe2000bfa5070 */
[----:B---3--:R-:W-:Y:S01]  /*0120*/  IMAD R70, R3, UR5, R66 ;  /* 0x0000000503467c24 */ /* 0x008fe2000f8e0242 */
[----:B------:R-:W-:-:S04]  /*0130*/  ULOP3.LUT UR4, UR4, 0xfffffffe, URZ, 0xc0, !UPT ;  /* 0xfffffffe04047892 */ /* 0x000fc8000f8ec0ff */
[----:B------:R-:W-:Y:S01]  /*0140*/  SHF.R.U32.HI R70, RZ, 0x5, R70 ;  /* 0x00000005ff467819 */ /* 0x000fe20000011646 */
[----:B------:R-:W-:-:S04]  /*0150*/  UIADD3 UR53, UPT, UPT, -UR4, UR16, URZ ;  /* 0x0000001004357290 */ /* 0x000fc8000fffe1ff */
[----:B------:R-:W-:Y:S01]  /*0160*/  USHF.L.U32 UR76, UR9, UR53, URZ ;  /* 0x00000035094c7299 */ /* 0x000fe200080006ff */
[----:B------:R-:W2:Y:S02]  /*0170*/  SHFL.IDX PT, R70, R70, RZ, 0x1f ;  /* 0x00001fff46467589 */ /* 0x000ea400000e0000 */
[C---:B--2---:R-:W-:Y:S02]  /*0180*/  R2UR UR5, R70.reuse ;  /* 0x00000000460572ca */ /* 0x044fe400000e0000 */
[----:B------:R-:W-:-:S11]  /*0190*/  ISETP.NE.AND P0, PT, R70, 0x5, PT ;  /* 0x000000054600780c */ /* 0x000fd60003f05270 */
[----:B------:R-:W-:Y:S02]  /*01a0*/  UISETP.NE.AND UP4, UPT, UR5, URZ, UPT ;  /* 0x000000ff0500728c */ /* 0x000fe4000bf85270 */
[----:B-1----:R-:W-:Y:S09]  /*01b0*/  @P0 BRA `(.L_x_0) ;  /* 0x0000000000500947 */ /* 0x002ff20003800000 */
[----:B------:R-:W1:Y:S02]  /*01c0*/  LDCU.64 UR4, c[0x0][0x348] ;  /* 0x00006900ff0477ac */ /* 0x000e640008000a00 */
[----:B-1----:R-:W-:Y:S02]  /*01d0*/  UIADD3 UR14, UP2, UPT, UR4, 0x40, URZ ;  /* 0x00000040040e7890 */ /* 0x002fe4000ff5e0ff */
[----:B------:R-:W-:Y:S02]  /*01e0*/  UIADD3 UR12, UP1, UPT, UR4, 0xc0, URZ ;  /* 0x000000c0040c7890 */ /* 0x000fe4000ff3e0ff */
[----:B------:R-:W-:Y:S02]  /*01f0*/  UIADD3 UR10, UP0, UPT, UR4, 0x140, URZ ;  /* 0x00000140040a7890 */ /* 0x000fe4000ff1e0ff */
[----:B------:R-:W-:Y:S02]  /*0200*/  UIADD3.X UR15, UPT, UPT, URZ, UR5, URZ, UP2, !UPT ;  /* 0x00000005ff0f7290 */ /* 0x000fe400097fe4ff */
[----:B------:R-:W-:-:S02]  /*0210*/  UIADD3 UR8, UP2, UPT, UR4, 0x1c0, URZ ;  /* 0x000001c004087890 */ /* 0x000fc4000ff5e0ff */
[----:B------:R-:W-:Y:S02]  /*0220*/  UIADD3.X UR13, UPT, UPT, URZ, UR5, URZ, UP1, !UPT ;  /* 0x00000005ff0d7290 */ /* 0x000fe40008ffe4ff */
[----:B------:R-:W-:Y:S02]  /*0230*/  UIADD3 UR6, UP1, UPT, UR4, 0x240, URZ ;  /* 0x0000024004067890 */ /* 0x000fe4000ff3e0ff */
[----:B------:R-:W-:Y:S01]  /*0240*/  UIADD3.X UR11, UPT, UPT, URZ, UR5, URZ, UP0, !UPT ;  /* 0x00000005ff0b7290 */ /* 0x000fe200087fe4ff */
[----:B------:R1:W-:Y:S01]  /*0250*/  UTMACCTL.PF [UR14] ;  /* 0x000000000e0079b9 */ /* 0x0003e20008040000 */
[----:B------:R-:W-:-:S03]  /*0260*/  UIADD3 UR4, UP0, UPT, UR4, 0x2c0, URZ ;  /* 0x000002c004047890 */ /* 0x000fc6000ff1e0ff */
[----:B------:R1:W-:Y:S01]  /*0270*/  UTMACCTL.PF [UR12] ;  /* 0x000000000c0079b9 */ /* 0x0003e20008040000 */
[----:B------:R-:W-:-:S03]  /*0280*/  UIADD3.X UR9, UPT, UPT, URZ, UR5, URZ, UP2, !UPT ;  /* 0x00000005ff097290 */ /* 0x000fc600097fe4ff */
[----:B------:R1:W-:Y:S01]  /*0290*/  UTMACCTL.PF [UR10] ;  /* 0x000000000a0079b9 */ /* 0x0003e20008040000 */
[----:B------:R-:W-:Y:S02]  /*02a0*/  UIADD3.X UR7, UPT, UPT, URZ, UR5, URZ, UP1, !UPT ;  /* 0x00000005ff077290 */ /* 0x000fe40008ffe4ff */
[----:B------:R-:W-:-:S03]  /*02b0*/  UIADD3.X UR5, UPT, UPT, URZ, UR5, URZ, UP0, !UPT ;  /* 0x00000005ff057290 */ /* 0x000fc600087fe4ff */
[----:B------:R1:W-:Y:S04]  /*02c0*/  UTMACCTL.PF [UR8] ;  /* 0x00000000080079b9 */ /* 0x0003e80008040000 */
[----:B------:R1:W-:Y:S02]  /*02d0*/  UTMACCTL.PF [UR6] ;  /* 0x00000000060079b9 */ /* 0x0003e40008040000 */
[----:B------:R1:W-:Y:S02]  /*02e0*/  UTMACCTL.PF [UR4] ;  /* 0x00000000040079b9 */ /* 0x0003e40008040000 */
[----:B-1----:R-:W-:Y:S01]  /*02f0*/  NOP ;  /* 0x0000000000007918 */ /* 0x002fe20000000000 */
.L_x_0:
[----:B------:R-:W-:Y:S05]  /*0300*/  BRA.U UP4, `(.L_x_1) ;  /* 0x0000000104487547 */ /* 0x000fea000b800000 */
[----:B------:R-:W-:Y:S01]  /*0310*/  UMOV UR4, 0x400 ;  /* 0x0000040000047882 */ /* 0x000fe20000000000 */
[----:B------:R-:W-:Y:S01]  /*0320*/  UMOV UR8, 0x1 ;  /* 0x0000000100087882 */ /* 0x000fe20000000000 */
[----:B------:R-:W-:Y:S02]  /*0330*/  ULEA UR4, UR16, UR4, 0x18 ;  /* 0x0000000410047291 */ /* 0x000fe4000f8ec0ff */
[----:B------:R-:W-:-:S04]  /*0340*/  UIADD3 UR8, UPT, UPT, -UR8, 0x100000, URZ ;  /* 0x0010000008087890 */ /* 0x000fc8000fffe1ff */
[----:B------:R-:W-:Y:S02]  /*0350*/  USHF.L.U32 UR9, UR8, 0xb, URZ ;  /* 0x0000000b08097899 */ /* 0x000fe400080006ff */
[----:B------:R-:W-:Y:S01]  /*0360*/  USHF.L.U32 UR8, UR8, 0x1, URZ ;  /* 0x0000000108087899 */ /* 0x000fe200080006ff */
[----:B------:R-:W-:Y:S02]  /*0370*/  UMOV UR6, 0x2 ;  /* 0x0000000200067882 */ /* 0x000fe40000000000 */
[----:B------:R-:W-:-:S04]  /*0380*/  UIADD3 UR6, UPT, UPT, -UR6, 0x100000, URZ ;  /* 0x0010000006067890 */ /* 0x000fc8000fffe1ff */
[----:B------:R-:W-:Y:S02]  /*0390*/  USHF.L.U32 UR7, UR6, 0xb, URZ ;  /* 0x0000000b06077899 */ /* 0x000fe400080006ff */
[----:B------:R-:W-:Y:S01]  /*03a0*/  USHF.L.U32 UR6, UR6, 0x1, URZ ;  /* 0x0000000106067899 */ /* 0x000fe200080006ff */
[----:B------:R-:W1:Y:S02]  /*03b0*/  FENCE.VIEW.ASYNC.S ;  /* 0x00000000000073c6 */ /* 0x000e640000000000 */
[----:B-1----:R1:W2:Y:S01]  /*03c0*/  SYNCS.EXCH.64 URZ, [UR4], UR8 ;  /* 0x0000000804ff75b2 */ /* 0x0022a20008000100 */
[----:B------:R1:W3:Y:S01]  /*03d0*/  SYNCS.EXCH.64 URZ, [UR4+0x8], UR8 ;  /* 0x0000080804ff75b2 */ /* 0x0002e20008000100 */
[----:B------:R1:W4:Y:S07]  /*03e0*/  SYNCS.EXCH.64 URZ, [UR4+0x10], UR8 ;  /* 0x0000100804ff75b2 */ /* 0x00032e0008000100 */
[----:B------:R1:W1:Y:S01]  /*03f0*/  SYNCS.EXCH.64 URZ, [UR4+0x18], UR6 ;  /* 0x0000180604ff75b2 */ /* 0x0002620008000100 */
[----:B------:R1:W1:Y:S01]  /*0400*/  SYNCS.EXCH.64 URZ, [UR4+0x20], UR6 ;  /* 0x0000200604ff75b2 */ /* 0x0002620008000100 */
[----:B------:R1:W1:Y:S01]  /*0410*/  SYNCS.EXCH.64 URZ, [UR4+0x28], UR6 ;  /* 0x0000280604ff75b2 */ /* 0x0002620008000100 */
[----:B------:R-:W-:Y:S01]  /*0420*/  NOP ;  /* 0x0000000000007918 */ /* 0x000fe20000000000 */
.L_x_1:
[----:B------:R-:W-:Y:S01]  /*0430*/  NOP ;  /* 0x0000000000007918 */ /* 0x000fe20000000000 */
[----:B------:R-:W-:Y:S05]  /*0440*/  BRA.U !UP3, `(.L_x_2) ;  /* 0x000000010b087547 */ /* 0x000fea000b800000 */
[----:B-1234-:R-:W-:Y:S01]  /*0450*/  UCGABAR_ARV ;  /* 0x00000000000079c7 */ /* 0x01efe20008000000 */
[----:B------:R-:W-:Y:S05]  /*0460*/  BRA `(.L_x_3) ;  /* 0x0000000000047947 */ /* 0x000fea0003800000 */
.L_x_2:
[----:B-1234-:R-:W-:Y:S01]  /*0470*/  NOP ;  /* 0x0000000000007918 */ /* 0x01efe20000000000 */
.L_x_3:
[----:B------:R-:W-:Y:S05]  /*0480*/  BRA.U !UP3, `(.L_x_4) ;  /* 0x000000010b0c7547 */ /* 0x000fea000b800000 */
[----:B------:R-:W-:Y:S01]  /*0490*/  UCGABAR_WAIT ;  /* 0x0000000000007dc7 */ /* 0x000fe20008000000 */
[----:B------:R-:W-:Y:S01]  /*04a0*/  CCTL.IVALL ;  /* 0x00000000ff00798f */ /* 0x000fe20002000000 */
[----:B------:R-:W-:Y:S05]  /*04b0*/  BRA `(.L_x_5) ;  /* 0x0000000000047947 */ /* 0x000fea0003800000 */
.L_x_4:
[----:B------:R-:W-:Y:S06]  /*04c0*/  BAR.SYNC.DEFER_BLOCKING 0x0 ;  /* 0x0000000000007b1d */ /* 0x000fec0000010000 */
.L_x_5:
[----:B------:R-:W-:Y:S01]  /*04d0*/  @!UP4 UMOV UR4, 0x400 ;  /* 0x000004000004c882 */ /* 0x000fe20000000000 */
[----:B------:R-:W-:Y:S01]  /*04e0*/  UMOV UR5, 0x1 ;  /* 0x0000000100057882 */ /* 0x000fe20000000000 */
[----:B------:R-:W-:Y:S01]  /*04f0*/  UMOV UR6, 0x4 ;  /* 0x0000000400067882 */ /* 0x000fe20000000000 */
[----:B------:R-:W-:Y:S02]  /*0500*/  @!UP4 ULEA UR8, UR16, UR4, 0x18 ;  /* 0x000000041008c291 */ /* 0x000fe4000f8ec0ff */
[----:B------:R-:W-:-:S04]  /*0510*/  @!UP4 UIADD3 UR4, UPT, UPT, -UR5, 0x100000, URZ ;  /* 0x001000000504c890 */ /* 0x000fc8000fffe1ff */
[----:B------:R-:W-:Y:S02]  /*0520*/  @!UP4 USHF.L.U32 UR5, UR4, 0xb, URZ ;  /* 0x0000000b0405c899 */ /* 0x000fe400080006ff */
[----:B------:R-:W-:Y:S02]  /*0530*/  @!UP4 USHF.L.U32 UR4, UR4, 0x1, URZ ;  /* 0x000000010404c899 */ /* 0x000fe400080006ff */
[----:B------:R-:W-:-:S04]  /*0540*/  @!UP4 UIADD3 UR6, UPT, UPT, -UR6, 0x100000, URZ ;  /* 0x001000000606c890 */ /* 0x000fc8000fffe1ff */
[----:B------:R-:W-:Y:S02]  /*0550*/  @!UP4 USHF.L.U32 UR7, UR6, 0xb, URZ ;  /* 0x0000000b0607c899 */ /* 0x000fe400080006ff */
[----:B------:R-:W-:Y:S01]  /*0560*/  @!UP4 USHF.L.U32 UR6, UR6, 0x1, URZ ;  /* 0x000000010606c899 */ /* 0x000fe200080006ff */
[----:B------:R-:W1:Y:S03]  /*0570*/  FENCE.VIEW.ASYNC.S ;  /* 0x00000000000073c6 */ /* 0x000e660000000000 */
[----:B-1----:R1:W2:Y:S08]  /*0580*/  @!UP4 SYNCS.EXCH.64 URZ, [UR8+0x30], UR4 ;  /* 0x0000300408ffc5b2 */ /* 0x0022b00008000100 */
[----:B------:R1:W3:Y:S01]  /*0590*/  @!UP4 SYNCS.EXCH.64 URZ, [UR8+0x38], UR6 ;  /* 0x0000380608ffc5b2 */ /* 0x0002e20008000100 */
[----:B------:R-:W-:Y:S01]  /*05a0*/  NOP ;  /* 0x0000000000007918 */ /* 0x000fe20000000000 */
[----:B------:R-:W-:Y:S05]  /*05b0*/  BRA.U !UP3, `(.L_x_6) ;  /* 0x000000010b087547 */ /* 0x000fea000b800000 */
[----:B--23--:R-:W-:Y:S01]  /*05c0*/  UCGABAR_ARV ;  /* 0x00000000000079c7 */ /* 0x00cfe20008000000 */
[----:B------:R-:W-:Y:S05]  /*05d0*/  BRA `(.L_x_7) ;  /* 0x0000000000047947 */ /* 0x000fea0003800000 */
.L_x_6:
[----:B--23--:R-:W-:Y:S01]  /*05e0*/  NOP ;  /* 0x0000000000007918 */ /* 0x00cfe20000000000 */
.L_x_7:
[----:B------:R-:W-:Y:S05]  /*05f0*/  BRA.U !UP3, `(.L_x_8) ;  /* 0x000000010b0c7547 */ /* 0x000fea000b800000 */
[----:B------:R-:W-:Y:S01]  /*0600*/  UCGABAR_WAIT ;  /* 0x0000000000007dc7 */ /* 0x000fe20008000000 */
[----:B------:R-:W-:Y:S01]  /*0610*/  CCTL.IVALL ;  /* 0x00000000ff00798f */ /* 0x000fe20002000000 */
[----:B------:R-:W-:Y:S05]  /*0620*/  BRA `(.L_x_9) ;  /* 0x0000000000047947 */ /* 0x000fea0003800000 */
.L_x_8:
[----:B------:R-:W-:Y:S06]  /*0630*/  BAR.SYNC.DEFER_BLOCKING 0x0 ;  /* 0x0000000000007b1d */ /* 0x000fec0000010000 */
.L_x_9:
[----:B------:R-:W-:Y:S05]  /*0640*/  BRA.U UP4, `(.L_x_10) ;  /* 0x0000000104407547 */ /* 0x000fea000b800000 */
[----:B-1----:R-:W-:Y:S01]  /*0650*/  UMOV UR4, 0x400 ;  /* 0x0000040000047882 */ /* 0x002fe20000000000 */
[----:B------:R-:W-:Y:S01]  /*0660*/  UMOV UR8, 0x20 ;  /* 0x0000002000087882 */ /* 0x000fe20000000000 */
[----:B------:R-:W-:Y:S01]  /*0670*/  UMOV UR6, 0xc0 ;  /* 0x000000c000067882 */ /* 0x000fe20000000000 */
[----:B------:R-:W-:Y:S02]  /*0680*/  ULEA UR4, UR16, UR4, 0x18 ;  /* 0x0000000410047291 */ /* 0x000fe4000f8ec0ff */
[----:B------:R-:W-:-:S04]  /*0690*/  UIADD3 UR8, UPT, UPT, -UR8, 0x100000, URZ ;  /* 0x0010000008087890 */ /* 0x000fc8000fffe1ff */
[----:B------:R-:W-:Y:S02]  /*06a0*/  USHF.L.U32 UR9, UR8, 0xb, URZ ;  /* 0x0000000b08097899 */ /* 0x000fe400080006ff */
[----:B------:R-:W-:Y:S02]  /*06b0*/  USHF.L.U32 UR8, UR8, 0x1, URZ ;  /* 0x0000000108087899 */ /* 0x000fe400080006ff */
[----:B------:R-:W-:-:S04]  /*06c0*/  UIADD3 UR6, UPT, UPT, -UR6, 0x100000, URZ ;  /* 0x0010000006067890 */ /* 0x000fc8000fffe1ff */
[----:B------:R-:W-:Y:S02]  /*06d0*/  USHF.L.U32 UR7, UR6, 0xb, URZ ;  /* 0x0000000b06077899 */ /* 0x000fe400080006ff */
[----:B------:R-:W-:Y:S01]  /*06e0*/  USHF.L.U32 UR6, UR6, 0x1, URZ ;  /* 0x0000000106067899 */ /* 0x000fe200080006ff */
[----:B------:R-:W1:Y:S03]  /*06f0*/  FENCE.VIEW.ASYNC.S ;  /* 0x00000000000073c6 */ /* 0x000e660000000000 */
[----:B-1----:R2:W3:Y:S01]  /*0700*/  SYNCS.EXCH.64 URZ, [UR4+0x40], UR8 ;  /* 0x0000400804ff75b2 */ /* 0x0024e20008000100 */
[----:B------:R2:W4:Y:S07]  /*0710*/  SYNCS.EXCH.64 URZ, [UR4+0x48], UR8 ;  /* 0x0000480804ff75b2 */ /* 0x00052e0008000100 */
[----:B------:R2:W1:Y:S01]  /*0720*/  SYNCS.EXCH.64 URZ, [UR4+0x50], UR6 ;  /* 0x0000500604ff75b2 */ /* 0x0004620008000100 */
[----:B------:R2:W1:Y:S02]  /*0730*/  SYNCS.EXCH.64 URZ, [UR4+0x58], UR6 ;  /* 0x0000580604ff75b2 */ /* 0x0004640008000100 */
[----:B--2---:R-:W-:Y:S01]  /*0740*/  NOP ;  /* 0x0000000000007918 */ /* 0x004fe20000000000 */
.L_x_10:
[----:B------:R-:W-:Y:S01]  /*0750*/  NOP ;  /* 0x0000000000007918 */ /* 0x000fe20000000000 */
[----:B-1-34-:R-:W-:Y:S06]  /*0760*/  BAR.SYNC.DEFER_BLOCKING 0x0 ;  /* 0x0000000000007b1d */ /* 0x01afec0000010000 */
[----:B------:R-:W-:Y:S05]  /*0770*/  BRA.U !UP3, `(.L_x_11) ;  /* 0x000000010b087547 */ /* 0x000fea000b800000 */
[----:B------:R-:W-:Y:S01]  /*0780*/  UCGABAR_ARV ;  /* 0x00000000000079c7 */ /* 0x000fe20008000000 */
[----:B------:R-:W-:Y:S05]  /*0790*/  BRA `(.L_x_12) ;  /* 0x0000000000047947 */ /* 0x000fea0003800000 */
.L_x_11:
[----:B------:R-:W-:Y:S01]  /*07a0*/  NOP ;  /* 0x0000000000007918 */ /* 0x000fe20000000000 */
.L_x_12:
[----:B------:R-:W-:Y:S05]  /*07b0*/  BRA.U !UP3, `(.L_x_13) ;  /* 0x000000010b0c7547 */ /* 0x000fea000b800000 */
[----:B------:R-:W-:Y:S01]  /*07c0*/  UCGABAR_WAIT ;  /* 0x0000000000007dc7 */ /* 0x000fe20008000000 */
[----:B------:R-:W-:Y:S01]  /*07d0*/  CCTL.IVALL ;  /* 0x00000000ff00798f */ /* 0x000fe20002000000 */
[----:B------:R-:W-:Y:S05]  /*07e0*/  BRA `(.L_x_14) ;  /* 0x0000000000047947 */ /* 0x000fea0003800000 */
.L_x_13:
[----:B------:R-:W-:Y:S06]  /*07f0*/  BAR.SYNC.DEFER_BLOCKING 0x0 ;  /* 0x0000000000007b1d */ /* 0x000fec0000010000 */
.L_x_14:
[----:B------:R-:W-:-:S13]  /*0800*/  ISETP.NE.AND P0, PT, R70, 0x6, PT ;  /* 0x000000064600780c */ /* 0x000fda0003f05270 */
[----:B------:R-:W-:Y:S05]  /*0810*/  @P0 BRA `(.L_x_15) ;  /* 0x0000000800a00947 */ /* 0x000fea0003800000 */
[----:B------:R-:W-:Y:S01]  /*0820*/  LOP3.LUT R0, R66, 0x1f, RZ, 0xc0, !PT ;  /* 0x0000001f42007812 */ /* 0x000fe200078ec0ff */
[----:B------:R-:W1:Y:S01]  /*0830*/  LDCU.64 UR4, c[0x0][0x358] ;  /* 0x00006b00ff0477ac */ /* 0x000e620008000a00 */
[----:B------:R-:W-:Y:S02]  /*0840*/  IMAD.MOV.U32 R18, RZ, RZ, 0x7fffffff ;  /* 0x7fffffffff127424 */ /* 0x000fe400078e00ff */
[C---:B------:R-:W-:Y:S01]  /*0850*/  ISETP.GT.U32.AND P0, PT, R0.reuse, 0x7, PT ;  /* 0x000000070000780c */ /* 0x040fe20003f04070 */
[----:B------:R-:W2:Y:S01]  /*0860*/  S2UR UR16, SR_CTAID.Z ;  /* 0x00000000001079c3 */ /* 0x000ea20000002700 */
[----:B------:R-:W2:Y:S01]  /*0870*/  LDCU.64 UR6, c[0x0][0x760] ;  /* 0x0000ec00ff0677ac */ /* 0x000ea20008000a00 */
[----:B------:R-:W3:Y:S01]  /*0880*/  LDCU.U8 UR15, c[0x0][0x768] ;  /* 0x0000ed00ff0f77ac */ /* 0x000ee20008000000 */
[----:B------:R-:W4:Y:S09]  /*0890*/  LDCU.U8 UR14, c[0x0][0x769] ;  /* 0x0000ed20ff0e77ac */ /* 0x000f320008000000 */
[----:B------:R-:W5:Y:S01]  /*08a0*/  @!P0 LDC.64 R2, c[0x0][0x748] ;  /* 0x0001d200ff028b82 */ /* 0x000f620000000a00 */
[----:B------:R-:W1:Y:S01]  /*08b0*/  LDCU.64 UR12, c[0x0][0x778] ;  /* 0x0000ef00ff0c77ac */ /* 0x000e620008000a00 */
[----:B------:R-:W1:Y:S01]  /*08c0*/  LDCU.U8 UR11, c[0x0][0x780] ;  /* 0x0000f000ff0b77ac */ /* 0x000e620008000000 */
[----:B------:R-:W1:Y:S01]  /*08d0*/  LDCU.U8 UR10, c[0x0][0x781] ;  /* 0x0000f020ff0a77ac */ /* 0x000e620008000000 */
[----:B------:R-:W1:Y:S01]  /*08e0*/  LDCU UR8, c[0x0][0x770] ;  /* 0x0000ee00ff0877ac */ /* 0x000e620008000800 */
[----:B------:R-:W1:Y:S01]  /*08f0*/  LDCU.U8 UR9, c[0x0][0x774] ;  /* 0x0000ee80ff0977ac */ /* 0x000e620008000000 */
[----:B-----5:R-:W-:-:S05]  /*0900*/  @!P0 IMAD.WIDE.U32 R2, R0, 0x4, R2 ;  /* 0x0000000400028825 */ /* 0x020fca00078e0002 */
[----:B-1----:R-:W5:Y:S01]  /*0910*/  @!P0 LDG.E R18, desc[UR4][R2.64] ;  /* 0x0000000402128981 */ /* 0x002f62000c1e1900 */
[----:B--2---:R-:W-:Y:S01]  /*0920*/  UIMAD.WIDE.U32 UR4, UR16, UR7, URZ ;  /* 0x00000007100472a5 */ /* 0x004fe2000f8e00ff */
[----:B------:R-:W1:Y:S01]  /*0930*/  S2UR UR17, SR_CTAID.X ;  /* 0x00000000001179c3 */ /* 0x000e620000002500 */
[----:B------:R-:W-:Y:S01]  /*0940*/  UISETP.GT.U32.AND UP0, UPT, UR16, 0xff, UPT ;  /* 0x000000ff1000788c */ /* 0x000fe2000bf04070 */
[----:B------:R-:W-:Y:S01]  /*0950*/  HFMA2 R0, -RZ, RZ, 0, 5.9604644775390625e-08 ;  /* 0x00000001ff007431 */ /* 0x000fe200000001ff */
[----:B------:R-:W-:Y:S01]  /*0960*/  UIADD3 UR4, UPT, UPT, -UR5, UR16, URZ ;  /* 0x0000001005047290 */ /* 0x000fe2000fffe1ff */
[----:B------:R-:W-:-:S03]  /*0970*/  IMAD.MOV.U32 R10, RZ, RZ, RZ ;  /* 0x000000ffff0a7224 */ /* 0x000fc600078e00ff */
[----:B---3--:R-:W-:-:S04]  /*0980*/  USHF.R.U32.HI UR4, URZ, UR15, UR4 ;  /* 0x0000000fff047299 */ /* 0x008fc80008011604 */
[----:B------:R-:W-:-:S04]  /*0990*/  UIADD3 UR4, UPT, UPT, UR5, UR4, URZ ;  /* 0x0000000405047290 */ /* 0x000fc8000fffe0ff */
[----:B----4-:R-:W-:-:S04]  /*09a0*/  USHF.R.U32.HI UR4, URZ, UR14, UR4 ;  /* 0x0000000eff047299 */ /* 0x010fc80008011604 */
[----:B------:R-:W-:-:S04]  /*09b0*/  UIADD3 UR4, UPT, UPT, -UR4, URZ, URZ ;  /* 0x000000ff04047290 */ /* 0x000fc8000fffe1ff */
[----:B------:R-:W-:-:S04]  /*09c0*/  UIMAD UR7, UR4, UR6, UR16 ;  /* 0x00000006040772a4 */ /* 0x000fc8000f8e0210 */
[----:B------:R-:W-:Y:S01]  /*09d0*/  UIMAD.WIDE.U32 UR4, UR7, UR13, URZ ;  /* 0x0000000d070472a5 */ /* 0x000fe2000f8e00ff */
[----:B------:R-:W2:Y:S03]  /*09e0*/  LDCU UR13, c[0x0][0x76c] ;  /* 0x0000ed80ff0d77ac */ /* 0x000ea60008000800 */
[----:B------:R-:W-:-:S04]  /*09f0*/  UIADD3 UR4, UPT, UPT, UR7, -UR5, URZ ;  /* 0x8000000507047290 */ /* 0x000fc8000fffe0ff */
[----:B------:R-:W-:-:S04]  /*0a00*/  USHF.R.U32.HI UR4, URZ, UR11, UR4 ;  /* 0x0000000bff047299 */ /* 0x000fc80008011604 */
[----:B------:R-:W-:-:S04]  /*0a10*/  UIADD3 UR4, UPT, UPT, UR5, UR4, URZ ;  /* 0x0000000405047290 */ /* 0x000fc8000fffe0ff */
[----:B------:R-:W-:-:S04]  /*0a20*/  USHF.R.U32.HI UR6, URZ, UR10, UR4 ;  /* 0x0000000aff067299 */ /* 0x000fc80008011604 */
[----:B------:R-:W-:Y:S01]  /*0a30*/  UIMAD.WIDE.U32 UR4, UR6, UR8, URZ ;  /* 0x00000008060472a5 */ /* 0x000fe2000f8e00ff */
[----:B------:R-:W3:Y:S03]  /*0a40*/  LDCU.U8 UR8, c[0x0][0x775] ;  /* 0x0000eea0ff0877ac */ /* 0x000ee60008000000 */
[----:B------:R-:W-:-:S04]  /*0a50*/  UIADD3 UR4, UPT, UPT, UR6, -UR5, URZ ;  /* 0x8000000506047290 */ /* 0x000fc8000fffe0ff */
[----:B------:R-:W-:-:S04]  /*0a60*/  USHF.R.U32.HI UR4, URZ, UR9, UR4 ;  /* 0x00000009ff047299 */ /* 0x000fc80008011604 */
[----:B------:R-:W-:-:S04]  /*0a70*/  UIADD3 UR4, UPT, UPT, UR5, UR4, URZ ;  /* 0x0000000405047290 */ /* 0x000fc8000fffe0ff */
[----:B---3--:R-:W-:-:S04]  /*0a80*/  USHF.R.U32.HI UR4, URZ, UR8, UR4 ;  /* 0x00000008ff047299 */ /* 0x008fc80008011604 */
[----:B------:R-:W-:-:S04]  /*0a90*/  UIADD3 UR4, UPT, UPT, -UR4, URZ, URZ ;  /* 0x000000ff04047290 */ /* 0x000fc8000fffe1ff */
[----:B--2---:R-:W-:Y:S02]  /*0aa0*/  UIMAD UR5, UR4, UR13, UR6 ;  /* 0x0000000d040572a4 */ /* 0x004fe4000f8e0206 */
[----:B-1----:R-:W-:Y:S02]  /*0ab0*/  ULOP3.LUT UR4, UR17, 0x1, URZ, 0xc0, !UPT ;  /* 0x0000000111047892 */ /* 0x002fe4000f8ec0ff */
[----:B------:R-:W-:Y:S02]  /*0ac0*/  UIADD3 UR6, UPT, UPT, -UR6, URZ, URZ ;  /* 0x000000ff06067290 */ /* 0x000fe4000fffe1ff */
[----:B------:R-:W-:Y:S02]  /*0ad0*/  UIADD3 UR5, UPT, UPT, UR5, UR5, URZ ;  /* 0x0000000505057290 */ /* 0x000fe4000fffe0ff */
[----:B------:R-:W-:Y:S02]  /*0ae0*/  UIMAD UR6, UR6, UR12, UR7 ;  /* 0x0000000c060672a4 */ /* 0x000fe4000f8e0207 */
[----:B------:R-:W-:-:S04]  /*0af0*/  ULOP3.LUT UR5, UR5, UR4, URZ, 0xfc, !UPT ;  /* 0x0000000405057292 */ /* 0x000fc8000f8efcff */
[----:B------:R-:W-:Y:S02]  /*0b00*/  MOV R5, UR6 ;  /* 0x0000000600057c02 */ /* 0x000fe40008000f00 */
[----:B------:R-:W-:Y:S01]  /*0b10*/  IMAD.U32 R4, RZ, RZ, UR5 ;  /* 0x00000005ff047e24 */ /* 0x000fe2000f8e00ff */
[----:B-----5:R1:W2:Y:S01]  /*0b20*/  SHFL.IDX PT, R2, R18, 0x7, 0x1f ;  /* 0x00e01f0012027f89 */ /* 0x0202a200000e0000 */
[----:B------:R-:W-:Y:S05]  /*0b30*/  BRA.U UP0, `(.L_x_16) ;  /* 0x0000000500647547 */ /* 0x000fea000b800000 */
[----:B------:R-:W3:Y:S01]  /*0b40*/  LDC R0, c[0x0][0x374] ;  /* 0x0000dd00ff007b82 */ /* 0x000ee20000000800 */
[----:B--2---:R-:W-:Y:S01]  /*0b50*/  SHF.R.S32.HI R17, RZ, 0x1f, R2 ;  /* 0x0000001fff117819 */ /* 0x004fe20000011402 */
[----:B------:R-:W-:Y:S02]  /*0b60*/  IMAD.U32 R19, RZ, RZ, UR16 ;  /* 0x00000010ff137e24 */ /* 0x000fe4000f8e00ff */
[----:B------:R-:W-:Y:S01]  /*0b70*/  IMAD.MOV.U32 R6, RZ, RZ, -0x1 ;  /* 0xffffffffff067424 */ /* 0x000fe200078e00ff */
[----:B------:R-:W-:Y:S01]  /*0b80*/  LEA.HI R17, R17, R2, RZ, 0x7 ;  /* 0x0000000211117211 */ /* 0x000fe200078f38ff */
[----:B------:R-:W-:Y:S02]  /*0b90*/  IMAD.MOV.U32 R10, RZ, RZ, RZ ;  /* 0x000000ffff0a7224 */ /* 0x000fe400078e00ff */
[----:B------:R-:W3:Y:S01]  /*0ba0*/  LDC R7, c[0x0][0x370] ;  /* 0x0000dc00ff077b82 */ /* 0x000ee20000000800 */
[----:B------:R-:W-:Y:S01]  /*0bb0*/  LOP3.LUT R3, R17, 0xffffff80, RZ, 0xc0, !PT ;  /* 0xffffff8011037812 */ /* 0x000fe200078ec0ff */
[----:B------:R-:W-:-:S03]  /*0bc0*/  IMAD.MOV.U32 R15, RZ, RZ, RZ ;  /* 0x000000ffff0f7224 */ /* 0x000fc600078e00ff */
[----:B------:R-:W-:-:S03]  /*0bd0*/  ISETP.NE.AND P0, PT, R2, R3, PT ;  /* 0x000000030200720c */ /* 0x000fc60003f05270 */
[----:B------:R-:W2:Y:S01]  /*0be0*/  LDC R16, c[0x0][0x378] ;  /* 0x0000de00ff107b82 */ /* 0x000ea20000000800 */
[----:B------:R-:W-:-:S07]  /*0bf0*/  ISETP.LT.AND P0, PT, R2, RZ, P0 ;  /* 0x000000ff0200720c */ /* 0x000fce0000701270 */
[----:B------:R-:W4:Y:S08]  /*0c00*/  LDC R12, c[0x0][0x770] ;  /* 0x0001dc00ff0c7b82 */ /* 0x000f300000000800 */
[----:B------:R-:W1:Y:S01]  /*0c10*/  LDC R11, c[0x0][0x76c] ;  /* 0x0001db00ff0b7b82 */ /* 0x000e620000000800 */
[----:B---3--:R-:W-:Y:S01]  /*0c20*/  IMAD R7, R0, R7, RZ ;  /* 0x0000000700077224 */ /* 0x008fe200078e02ff */
[----:B------:R-:W-:-:S02]  /*0c30*/  SHF.R.S32.HI R0, RZ, 0x7, R17 ;  /* 0x00000007ff007819 */ /* 0x000fc40000011411 */
[----:B------:R-:W-:-:S03]  /*0c40*/  LEA.HI.SX32 R17, R17, 0xffffffff, 0x19 ;  /* 0xffffffff11117811 */ /* 0x000fc600078fcaff */
[----:B------:R-:W-:Y:S01]  /*0c50*/  @!P0 IMAD.MOV R17, RZ, RZ, R0 ;  /* 0x000000ffff118224 */ /* 0x000fe200078e0200 */
[----:B------:R-:W3:Y:S01]  /*0c60*/  LDC.64 R8, c[0x0][0x760] ;  /* 0x0001d800ff087b82 */ /* 0x000ee20000000a00 */
[----:B--2---:R-:W-:Y:S02]  /*0c70*/  IMAD R16, R7, R16, RZ ;  /* 0x0000001007107224 */ /* 0x004fe400078e02ff */
[----:B------:R-:W-:-:S03]  /*0c80*/  IMAD.MOV.U32 R0, RZ, RZ, 0x1 ;  /* 0x00000001ff007424 */ /* 0x000fc600078e00ff */
[----:B------:R-:W-:Y:S02]  /*0c90*/  LEA.HI R16, R16, R16, RZ, 0x1 ;  /* 0x0000001010107211 */ /* 0x000fe400078f08ff */
[----:B------:R-:W2:Y:S02]  /*0ca0*/  LDC.64 R2, c[0x0][0x778] ;  /* 0x0001de00ff027b82 */ /* 0x000ea40000000a00 */
[----:B----4-:R-:W-:-:S07]  /*0cb0*/  SHF.R.S32.HI R16, RZ, 0x1, R16 ;  /* 0x00000001ff107819 */ /* 0x010fce0000011410 */
.L_x_21:
[----:B------:R-:W-:-:S13]  /*0cc0*/  ISETP.GE.AND P0, PT, R4, R17, PT ;  /* 0x000000110400720c */ /* 0x000fda0003f06270 */
[----:B------:R-:W-:Y:S05]  /*0cd0*/  @P0 BRA `(.L_x_17) ;  /* 0x0000000000940947 */ /* 0x000fea0003800000 */
[----:B------:R-:W-:-:S04]  /*0ce0*/  SHF.L.U32 R7, R4, 0x7, RZ ;  /* 0x0000000704077819 */ /* 0x000fc800000006ff */
[----:B------:R-:W-:-:S13]  /*0cf0*/  ISETP.GE.AND P0, PT, R7, R15, PT ;  /* 0x0000000f0700720c */ /* 0x000fda0003f06270 */
[----:B------:R-:W-:Y:S05]  /*0d00*/  @!P0 BRA `(.L_x_18) ;  /* 0x0000000000388947 */ /* 0x000fea0003800000 */
[----:B------:R-:W-:Y:S01]  /*0d10*/  VIADD R13, R6, 0x1 ;  /* 0x00000001060d7836 */ /* 0x000fe20000000000 */
[----:B------:R-:W-:-:S04]  /*0d20*/  MOV R6, 0xffffffff ;  /* 0xffffffff00067802 */ /* 0x000fc80000000f00 */
[----:B------:R-:W-:-:S13]  /*0d30*/  ISETP.GT.U32.AND P0, PT, R13, 0x1f, PT ;  /* 0x0000001f0d00780c */ /* 0x000fda0003f04070 */
[----:B------:R-:W-:Y:S05]  /*0d40*/  @P0 BRA `(.L_x_19) ;  /* 0x0000000000240947 */ /* 0x000fea0003800000 */
[----:B------:R-:W-:Y:S01]  /*0d50*/  ISETP.GT.AND P0, PT, R18, R7, PT ;  /* 0x000000071200720c */ /* 0x000fe20003f04270 */
[----:B------:R-:W-:-:S05]  /*0d60*/  IMAD.MOV.U32 R6, RZ, RZ, -0x1 ;  /* 0xffffffffff067424 */ /* 0x000fca00078e00ff */
[----:B------:R-:W-:-:S07]  /*0d70*/  SHF.L.U32 R6, R6, R13, RZ ;  /* 0x0000000d06067219 */ /* 0x000fce00000006ff */
[----:B------:R-:W-:-:S04]  /*0d80*/  VOTE.ANY R7, PT, P0 ;  /* 0x0000000000077806 */ /* 0x000fc800000e0100 */
[----:B------:R-:W-:-:S05]  /*0d90*/  LOP3.LUT P0, R7, R7, RZ, R6, 0xa0, !PT ;  /* 0x000000ff07077212 */ /* 0x000fca000780a006 */
[----:B------:R-:W-:-:S05]  /*0da0*/  VIADD R6, R7, 0xffffffff ;  /* 0xffffffff07067836 */ /* 0x000fca0000000000 */
[----:B------:R-:W-:-:S04]  /*0db0*/  LOP3.LUT R7, R7, R6, RZ, 0xc, !PT ;  /* 0x0000000607077212 */ /* 0x000fc800078e0cff */
[----:B------:R-:W4:Y:S02]  /*0dc0*/  POPC R6, R7 ;  /* 0x0000000700067309 */ /* 0x000f240000000000 */
[----:B----4-:R-:W-:-:S07]  /*0dd0*/  SEL R6, R6, 0xffffffff, P0 ;  /* 0xffffffff06067807 */ /* 0x010fce0000000000 */
.L_x_19:
[----:B------:R4:W3:Y:S02]  /*0de0*/  SHFL.IDX PT, R15, R18, R6, 0x1f ;  /* 0x00001f06120f7589 */ /* 0x0008e400000e0000 */
.L_x_18:
[----:B------:R-:W5:Y:S01]  /*0df0*/  S2R R13, SR_CgaCtaId ;  /* 0x00000000000d7919 */ /* 0x000f620000008800 */
[----:B------:R-:W-:Y:S01]  /*0e00*/  MOV R14, 0x400 ;  /* 0x00000400000e7802 */ /* 0x000fe20000000f00 */
[----:B------:R-:W-:-:S03]  /*0e10*/  IMAD.U32 R21, R0, -0x80000000, RZ ;  /* 0x8000000000157824 */ /* 0x000fc600078e00ff */
[----:B-----5:R-:W-:-:S05]  /*0e20*/  LEA R13, R13, R14, 0x18 ;  /* 0x0000000e0d0d7211 */ /* 0x020fca00078ec0ff */
[----:B------:R-:W-:-:S04]  /*0e30*/  IMAD R14, R10, 0x8, R13 ;  /* 0x000000080a0e7824 */ /* 0x000fc800078e020d */
[----:B------:R-:W5:Y:S02]  /*0e40*/  SYNCS.PHASECHK.TRANS64.TRYWAIT P0, [R14+URZ+0x50], R21 ;  /* 0x000050150e0075a7 */ /* 0x000f6400080011ff */
[----:B-----5:R-:W-:Y:S05]  /*0e50*/  @!P0 BRA `(.L_x_20) ;  /* 0x00000040009c8947 */ /* 0x020fea0003800000 */
.L_x_70:
[----:B------:R-:W-:Y:S01]  /*0e60*/  ELECT P0, URZ, PT ;  /* 0x0000000000ff782f */ /* 0x000fe20003800000 */
[----:B------:R-:W-:-:S12]  /*0e70*/  IMAD.MOV.U32 R7, RZ, RZ, 0x1 ;  /* 0x00000001ff077424 */ /* 0x000fd800078e00ff */
[C---:B------:R-:W-:Y:S02]  /*0e80*/  @P0 IMAD R13, R10.reuse, 0x10, R13 ;  /* 0x000000100a0d0824 */ /* 0x040fe400078e020d */
[----:B------:R-:W-:-:S03]  /*0e90*/  VIADD R10, R10, 0x1 ;  /* 0x000000010a0a7836 */ /* 0x000fc60000000000 */
[----:B------:R4:W-:Y:S02]  /*0ea0*/  @P0 STS.128 [R13+0x2ec10], R4 ;  /* 0x02ec10040d000388 */ /* 0x0009e40000000c00 */
[----:B------:R-:W-:Y:S01]  /*0eb0*/  ISETP.NE.AND P0, PT, R10, 0x2, PT ;  /* 0x000000020a00780c */ /* 0x000fe20003f05270 */
[----:B------:R5:W-:Y:S06]  /*0ec0*/  MEMBAR.ALL.CTA ;  /* 0x0000000000007992 */ /* 0x000bec0000008000 */
[----:B-----5:R-:W5:Y:S01]  /*0ed0*/  FENCE.VIEW.ASYNC.S ;  /* 0x00000000000073c6 */ /* 0x020f620000000000 */
[----:B----4-:R-:W-:-:S02]  /*0ee0*/  SEL R21, RZ, 0x1, P0 ;  /* 0x00000001ff157807 */ /* 0x010fc40000000000 */
[----:B------:R-:W-:Y:S02]  /*0ef0*/  SEL R10, R10, RZ, P0 ;  /* 0x000000ff0a0a7207 */ /* 0x000fe40000000000 */
[----:B------:R-:W-:Y:S01]  /*0f00*/  LOP3.LUT R0, R0, R21, RZ, 0x3c, !PT ;  /* 0x0000001500007212 */ /* 0x000fe200078e3cff */
[----:B-----5:R-:W-:Y:S06]  /*0f10*/  BAR.SYNC.DEFER_BLOCKING 0x4, 0x20 ;  /* 0x0100800000007b1d */ /* 0x020fec0000010000 */
[----:B------:R4:W-:Y:S02]  /*0f20*/  SYNCS.ARRIVE.TRANS64.ART0 RZ, [R14+URZ+0x40], R7 ;  /* 0x000040070eff79a7 */ /* 0x0009e400085000ff */
.L_x_17:
[----:B------:R-:W-:-:S04]  /*0f30*/  IMAD.IADD R19, R16, 0x1, R19 ;  /* 0x0000000110137824 */ /* 0x000fc800078e0213 */
[C---:B---3--:R-:W-:Y:S01]  /*0f40*/  IMAD.HI.U32 R5, R19.reuse, R9, RZ ;  /* 0x0000000913057227 */ /* 0x048fe200078e00ff */
[----:B------:R-:W-:-:S04]  /*0f50*/  ISETP.GE.AND P0, PT, R19, 0x100, PT ;  /* 0x000001001300780c */ /* 0x000fc80003f06270 */
[----:B------:R-:W-:-:S04]  /*0f60*/  IADD3 R4, PT, PT, R19, -R5, RZ ;  /* 0x8000000513047210 */ /* 0x000fc80007ffe0ff */
[----:B------:R-:W-:-:S05]  /*0f70*/  SHF.R.U32.HI R4, RZ, UR15, R4 ;  /* 0x0000000fff047c19 */ /* 0x000fca0008011604 */
[----:B------:R-:W-:-:S05]  /*0f80*/  IMAD.IADD R4, R5, 0x1, R4 ;  /* 0x0000000105047824 */ /* 0x000fca00078e0204 */
[----:B----4-:R-:W-:-:S04]  /*0f90*/  SHF.R.U32.HI R14, RZ, UR14, R4 ;  /* 0x0000000eff0e7c19 */ /* 0x010fc80008011604 */
[----:B------:R-:W-:-:S05]  /*0fa0*/  IADD3 R14, PT, PT, -R14, RZ, RZ ;  /* 0x000000ff0e0e7210 */ /* 0x000fca0007ffe1ff */
[----:B------:R-:W-:-:S04]  /*0fb0*/  IMAD R14, R8, R14, R19 ;  /* 0x0000000e080e7224 */ /* 0x000fc800078e0213 */
[----:B--2---:R-:W-:-:S04]  /*0fc0*/  IMAD.HI.U32 R5, R14, R3, RZ ;  /* 0x000000030e057227 */ /* 0x004fc800078e00ff */
[----:B------:R-:W-:-:S05]  /*0fd0*/  IMAD.IADD R4, R14, 0x1, -R5 ;  /* 0x000000010e047824 */ /* 0x000fca00078e0a05 */
[----:B------:R-:W-:-:S04]  /*0fe0*/  SHF.R.U32.HI R4, RZ, UR11, R4 ;  /* 0x0000000bff047c19 */ /* 0x000fc80008011604 */
[----:B------:R-:W-:-:S04]  /*0ff0*/  IADD3 R5, PT, PT, R5, R4, RZ ;  /* 0x0000000405057210 */ /* 0x000fc80007ffe0ff */
[----:B------:R-:W-:-:S05]  /*1000*/  SHF.R.U32.HI R5, RZ, UR10, R5 ;  /* 0x0000000aff057c19 */ /* 0x000fca0008011605 */
[----:B------:R-:W-:-:S04]  /*1010*/  IMAD.HI.U32 R7, R5, R12, RZ ;  /* 0x0000000c05077227 */ /* 0x000fc800078e00ff */
[----:B------:R-:W-:-:S05]  /*1020*/  IMAD.IADD R4, R5, 0x1, -R7 ;  /* 0x0000000105047824 */ /* 0x000fca00078e0a07 */
[----:B------:R-:W-:-:S04]  /*1030*/  SHF.R.U32.HI R4, RZ, UR9, R4 ;  /* 0x00000009ff047c19 */ /* 0x000fc80008011604 */
[----:B------:R-:W-:-:S04]  /*1040*/  IADD3 R4, PT, PT, R7, R4, RZ ;  /* 0x0000000407047210 */ /* 0x000fc80007ffe0ff */
[----:B------:R-:W-:-:S05]  /*1050*/  SHF.R.U32.HI R4, RZ, UR8, R4 ;  /* 0x00000008ff047c19 */ /* 0x000fca0008011604 */
[----:B------:R-:W-:-:S04]  /*1060*/  IMAD.MOV R4, RZ, RZ, -R4 ;  /* 0x000000ffff047224 */ /* 0x000fc800078e0a04 */
[----:B-1----:R-:W-:Y:S01]  /*1070*/  IMAD R4, R11, R4, R5 ;  /* 0x000000040b047224 */ /* 0x002fe200078e0205 */
[----:B------:R-:W-:-:S03]  /*1080*/  IADD3 R5, PT, PT, -R5, RZ, RZ ;  /* 0x000000ff05057210 */ /* 0x000fc60007ffe1ff */
[----:B------:R-:W-:Y:S02]  /*1090*/  IMAD.IADD R4, R4, 0x1, R4 ;  /* 0x0000000104047824 */ /* 0x000fe400078e0204 */
[----:B------:R-:W-:-:S03]  /*10a0*/  IMAD R5, R2, R5, R14 ;  /* 0x0000000502057224 */ /* 0x000fc600078e020e */
[----:B------:R-:W-:Y:S01]  /*10b0*/  LOP3.LUT R4, R4, UR4, RZ, 0xfc, !PT ;  /* 0x0000000404047c12 */ /* 0x000fe2000f8efcff */
[----:B------:R-:W-:Y:S06]  /*10c0*/  @!P0 BRA `(.L_x_21) ;  /* 0xfffffff800fc8947 */ /* 0x000fec000383ffff */
.L_x_16:
[----:B------:R-:W3:Y:S01]  /*10d0*/  S2UR UR16, SR_CgaCtaId ;  /* 0x00000000001079c3 */ /* 0x000ee20000008800 */
[----:B------:R-:W-:Y:S01]  /*10e0*/  UMOV UR4, 0x400 ;  /* 0x0000040000047882 */ /* 0x000fe20000000000 */
[----:B------:R-:W-:Y:S01]  /*10f0*/  IMAD.U32 R6, R0, -0x80000000, RZ ;  /* 0x8000000000067824 */ /* 0x000fe200078e00ff */
[C---:B------:R-:W-:Y:S01]  /*1100*/  ISETP.NE.AND P0, PT, R10.reuse, 0x1, PT ;  /* 0x000000010a00780c */ /* 0x040fe20003f05270 */
[----:B------:R-:W-:-:S05]  /*1110*/  VIADD R3, R10, 0x2 ;  /* 0x000000020a037836 */ /* 0x000fca0000000000 */
[----:B------:R-:W-:Y:S01]  /*1120*/  SEL R3, R3, 0x1, P0 ;  /* 0x0000000103037807 */ /* 0x000fe20000000000 */
[----:B---3--:R-:W-:-:S06]  /*1130*/  ULEA UR4, UR16, UR4, 0x18 ;  /* 0x0000000410047291 */ /* 0x008fcc000f8ec0ff */
[----:B--2---:R-:W-:-:S04]  /*1140*/  LEA R2, R10, UR4, 0x3 ;  /* 0x000000040a027c11 */ /* 0x004fc8000f8e18ff */
[----:B------:R-:W2:Y:S02]  /*1150*/  SYNCS.PHASECHK.TRANS64.TRYWAIT P1, [R2+URZ+0x50], R6 ;  /* 0x00005006020075a7 */ /* 0x000ea400080211ff */
[----:B--2---:R-:W-:Y:S05]  /*1160*/  @!P1 BRA `(.L_x_22) ;  /* 0x0000003c00f09947 */ /* 0x004fea0003800000 */
.L_x_72:
[----:B------:R-:W-:Y:S02]  /*1170*/  ELECT P2, URZ, PT ;  /* 0x0000000000ff782f */ /* 0x000fe40003840000 */
[C---:B------:R-:W-:Y:S01]  /*1180*/  ISETP.NE.AND P0, PT, R3.reuse, 0x2, PT ;  /* 0x000000020300780c */ /* 0x040fe20003f05270 */
[----:B--2---:R-:W-:Y:S02]  /*1190*/  IMAD.MOV.U32 R7, RZ, RZ, RZ ;  /* 0x000000ffff077224 */ /* 0x004fe400078e00ff */
[----:B------:R-:W-:Y:S01]  /*11a0*/  IMAD.MOV.U32 R11, RZ, RZ, 0x1 ;  /* 0x00000001ff0b7424 */ /* 0x000fe200078e00ff */
[----:B------:R-:W-:Y:S02]  /*11b0*/  ISETP.EQ.XOR P1, PT, R10, 0x1, !P0 ;  /* 0x000000010a00780c */ /* 0x000fe40004722a70 */
[----:B------:R-:W-:Y:S02]  /*11c0*/  SEL R3, R3, RZ, P0 ;  /* 0x000000ff03037207 */ /* 0x000fe40000000000 */
[----:B------:R-:W-:-:S02]  /*11d0*/  SEL R9, RZ, 0x1, !P1 ;  /* 0x00000001ff097807 */ /* 0x000fc40004800000 */
[----:B------:R-:W-:Y:S02]  /*11e0*/  LEA R3, R3, UR4, 0x3 ;  /* 0x0000000403037c11 */ /* 0x000fe4000f8e18ff */
[----:B------:R-:W-:Y:S01]  /*11f0*/  @P2 LEA R10, R10, UR4, 0x4 ;  /* 0x000000040a0a2c11 */ /* 0x000fe2000f8e20ff */
[----:B------:R-:W-:Y:S01]  /*1200*/  @P2 IMAD.MOV.U32 R6, RZ, RZ, -0x1 ;  /* 0xffffffffff062424 */ /* 0x000fe200078e00ff */
[----:B------:R-:W-:-:S04]  /*1210*/  LOP3.LUT R9, R0, R9, RZ, 0x3c, !PT ;  /* 0x0000000900097212 */ /* 0x000fc800078e3cff */
[----:B------:R2:W-:Y:S01]  /*1220*/  @P2 STS.128 [R10+0x2ec10], R4 ;  /* 0x02ec10040a002388 */ /* 0x0005e20000000c00 */
[----:B------:R-:W-:Y:S01]  /*1230*/  IMAD.U32 R8, R9, -0x80000000, RZ ;  /* 0x8000000009087824 */ /* 0x000fe200078e00ff */
[----:B------:R3:W-:Y:S06]  /*1240*/  MEMBAR.ALL.CTA ;  /* 0x0000000000007992 */ /* 0x0007ec0000008000 */
[----:B---3--:R-:W3:Y:S02]  /*1250*/  FENCE.VIEW.ASYNC.S ;  /* 0x00000000000073c6 */ /* 0x008ee40000000000 */
[----:B---3--:R-:W-:Y:S06]  /*1260*/  BAR.SYNC.DEFER_BLOCKING 0x4, 0x20 ;  /* 0x0100800000007b1d */ /* 0x008fec0000010000 */
[----:B------:R2:W-:Y:S01]  /*1270*/  SYNCS.ARRIVE.TRANS64.ART0 RZ, [R2+URZ+0x40], R11 ;  /* 0x0000400b02ff79a7 */ /* 0x0005e200085000ff */
[----:B------:R-:W3:Y:S02]  /*1280*/  SYNCS.PHASECHK.TRANS64.TRYWAIT P0, [R3+URZ+0x50], R8 ;  /* 0x00005008030075a7 */ /* 0x000ee400080011ff */
[----:B--23--:R-:W-:Y:S05]  /*1290*/  @!P0 BRA `(.L_x_23) ;  /* 0x0000003c00bc8947 */ /* 0x00cfea0003800000 */
.L_x_15:
[----:B------:R-:W-:-:S13]  /*12a0*/  ISETP.NE.AND P0, PT, R70, 0x5, PT ;  /* 0x000000054600780c */ /* 0x000fda0003f05270 */
[----:B------:R-:W-:Y:S05]  /*12b0*/  @P0 BRA `(.L_x_24) ;  /* 0x0000000400f80947 */ /* 0x000fea0003800000 */
[----:B------:R-:W-:Y:S02]  /*12c0*/  UMOV UR6, 0x400 ;  /* 0x0000040000067882 */ /* 0x000fe40000000000 */
[----:B------:R-:W-:-:S09]  /*12d0*/  ULEA UR6, UR16, UR6, 0x18 ;  /* 0x0000000610067291 */ /* 0x000fd2000f8ec0ff */
[----:B------:R-:W3:Y:S02]  /*12e0*/  SYNCS.PHASECHK.TRANS64.TRYWAIT P0, [UR6+0x40], RZ ;  /* 0x000040ffff0075a7 */ /* 0x000ee40008001106 */
[----:B---3--:R-:W-:Y:S05]  /*12f0*/  @!P0 BRA `(.L_x_25) ;  /* 0x0000003c00bc8947 */ /* 0x008fea0003800000 */
.L_x_75:
[----:B------:R-:W4:Y:S01]  /*1300*/  LDS.128 R4, [UR6+0x2ec10] ;  /* 0x02ec1006ff047984 */ /* 0x000f220008000c00 */
[----:B---3--:R-:W-:Y:S01]  /*1310*/  HFMA2 R0, -RZ, RZ, 0, 5.9604644775390625e-08 ;  /* 0x00000001ff007431 */ /* 0x008fe200000001ff */
[----:B------:R-:W-:Y:S01]  /*1320*/  UMOV UR14, 0x1 ;  /* 0x00000001000e7882 */ /* 0x000fe20000000000 */
[----:B------:R-:W-:Y:S01]  /*1330*/  UMOV UR4, URZ ;  /* 0x000000ff00047c82 */ /* 0x000fe20008000000 */
[----:B------:R3:W-:Y:S06]  /*1340*/  MEMBAR.ALL.CTA ;  /* 0x0000000000007992 */ /* 0x0007ec0000008000 */
[----:B---3--:R-:W3:Y:S02]  /*1350*/  FENCE.VIEW.ASYNC.S ;  /* 0x00000000000073c6 */ /* 0x008ee40000000000 */
[----:B---3--:R3:W-:Y:S01]  /*1360*/  SYNCS.ARRIVE.TRANS64.ART0 RZ, [UR6+0x50], R0 ;  /* 0x00005000ffff79a7 */ /* 0x0087e20008500006 */
[----:B----4-:R-:W-:-:S13]  /*1370*/  ISETP.NE.AND P0, PT, R7, 0x1, PT ;  /* 0x000000010700780c */ /* 0x010fda0003f05270 */
[----:B---3--:R-:W-:Y:S05]  /*1380*/  @P0 BRA `(.L_x_26) ;  /* 0x0000000400840947 */ /* 0x008fea0003800000 */
[----:B------:R-:W3:Y:S01]  /*1390*/  LDCU.64 UR4, c[0x0][0x348] ;  /* 0x00006900ff0477ac */ /* 0x000ee20008000a00 */
[----:B------:R-:W-:Y:S01]  /*13a0*/  R2UR UR12, R5 ;  /* 0x00000000050c72ca */ /* 0x000fe200000e0000 */
[----:B------:R-:W-:Y:S01]  /*13b0*/  IMAD.MOV.U32 R8, RZ, RZ, 0x1 ;  /* 0x00000001ff087424 */ /* 0x000fe200078e00ff */
[----:B------:R-:W-:Y:S01]  /*13c0*/  R2UR UR20, R4 ;  /* 0x00000000041472ca */ /* 0x000fe200000e0000 */
[----:B------:R-:W-:Y:S01]  /*13d0*/  IMAD.MOV.U32 R2, RZ, RZ, RZ ;  /* 0x000000ffff027224 */ /* 0x000fe200078e00ff */
[----:B------:R-:W-:Y:S01]  /*13e0*/  R2UR UR28, R6 ;  /* 0x00000000061c72ca */ /* 0x000fe200000e0000 */
[----:B------:R-:W-:Y:S01]  /*13f0*/  UMOV UR14, 0x1 ;  /* 0x00000001000e7882 */ /* 0x000fe20000000000 */
[----:B------:R-:W-:Y:S01]  /*1400*/  UMOV UR18, URZ ;  /* 0x000000ff00127c82 */ /* 0x000fe20008000000 */
[----:B------:R-:W-:Y:S01]  /*1410*/  UMOV UR10, URZ ;  /* 0x000000ff000a7c82 */ /* 0x000fe20008000000 */
[----:B---3--:R-:W-:Y:S02]  /*1420*/  UIADD3 UR38, UP3, UPT, UR4, 0x40, URZ ;  /* 0x0000004004267890 */ /* 0x008fe4000ff7e0ff */
[----:B------:R-:W-:-:S02]  /*1430*/  UIADD3 UR36, UP2, UPT, UR4, 0xc0, URZ ;  /* 0x000000c004247890 */ /* 0x000fc4000ff5e0ff */
[----:B------:R-:W-:Y:S02]  /*1440*/  UIADD3 UR30, UP1, UPT, UR4, 0x140, URZ ;  /* 0x00000140041e7890 */ /* 0x000fe4000ff3e0ff */
[----:B------:R-:W-:Y:S02]  /*1450*/  UIADD3 UR22, UP0, UPT, UR4, 0x1c0, URZ ;  /* 0x000001c004167890 */ /* 0x000fe4000ff1e0ff */
[----:B------:R-:W-:Y:S02]  /*1460*/  UIADD3.X UR39, UPT, UPT, URZ, UR5, URZ, UP3, !UPT ;  /* 0x00000005ff277290 */ /* 0x000fe40009ffe4ff */
[----:B------:R-:W-:Y:S02]  /*1470*/  UIADD3.X UR37, UPT, UPT, URZ, UR5, URZ, UP2, !UPT ;  /* 0x00000005ff257290 */ /* 0x000fe400097fe4ff */
[----:B------:R-:W-:Y:S02]  /*1480*/  UIADD3.X UR31, UPT, UPT, URZ, UR5, URZ, UP1, !UPT ;  /* 0x00000005ff1f7290 */ /* 0x000fe40008ffe4ff */
[----:B------:R-:W-:Y:S01]  /*1490*/  UIADD3.X UR23, UPT, UPT, URZ, UR5, URZ, UP0, !UPT ;  /* 0x00000005ff177290 */ /* 0x000fe200087fe4ff */
[----:B------:R-:W-:-:S11]  /*14a0*/  UMOV UR4, URZ ;  /* 0x000000ff00047c82 */ /* 0x000fd60008000000 */
.L_x_31:
[----:B------:R-:W-:Y:S01]  /*14b0*/  USHF.L.U32 UR5, UR14, 0x1f, URZ ;  /* 0x0000001f0e057899 */ /* 0x000fe200080006ff */
[----:B------:R-:W-:Y:S01]  /*14c0*/  HFMA2 R4, -RZ, RZ, 0, -128 ;  /* 0x0000d800ff047431 */ /* 0x000fe200000001ff */
[----:B------:R-:W-:Y:S02]  /*14d0*/  ULEA UR7, UR4, UR6, 0x3 ;  /* 0x0000000604077291 */ /* 0x000fe4000f8e18ff */
[----:B------:R-:W-:Y:S02]  /*14e0*/  ULEA UR27, UR12, UR53, 0x1 ;  /* 0x000000350c1b7291 */ /* 0x000fe4000f8e08ff */
[----:B--2---:R-:W-:Y:S01]  /*14f0*/  MOV R3, UR5 ;  /* 0x0000000500037c02 */ /* 0x004fe20008000f00 */
[----:B------:R-:W-:Y:S02]  /*1500*/  USHF.L.U32 UR35, UR20, 0x7, URZ ;  /* 0x0000000714237899 */ /* 0x000fe400080006ff */
[----:B------:R-:W-:Y:S02]  /*1510*/  UIADD3 UR12, UPT, UPT, UR53, UR12, UR12 ;  /* 0x0000000c350c7290 */ /* 0x000fe4000fffe00c */
[----:B------:R2:W3:Y:S01]  /*1520*/  SYNCS.PHASECHK.TRANS64.TRYWAIT P2, [UR7+0x18], R3 ;  /* 0x00001803ff0075a7 */ /* 0x0004e20008041107 */
[----:B------:R-:W-:Y:S01]  /*1530*/  USHF.L.U32 UR27, UR27, 0x7, URZ ;  /* 0x000000071b1b7899 */ /* 0x000fe200080006ff */
[----:B------:R-:W-:-:S11]  /*1540*/  UMOV UR7, URZ ;  /* 0x000000ff00077c82 */ /* 0x000fd60008000000 */
.L_x_29:
[----:B----4-:R-:W-:Y:S02]  /*1550*/  USHF.L.U32 UR11, UR4, 0x10, URZ ;  /* 0x00000010040b7899 */ /* 0x010fe400080006ff */
[----:B------:R-:W-:Y:S02]  /*1560*/  UIADD3 UR5, UPT, UPT, UR4, 0x1, URZ ;  /* 0x0000000104057890 */ /* 0x000fe4000fffe0ff */
[----:B------:R-:W-:Y:S02]  /*1570*/  USHF.L.U32 UR8, UR4, 0xf, URZ ;  /* 0x0000000f04087899 */ /* 0x000fe400080006ff */
[----:B------:R-:W-:Y:S02]  /*1580*/  ULEA UR9, UR4, UR53, 0x1 ;  /* 0x0000003504097291 */ /* 0x000fe4000f8e08ff */
[----:B------:R-:W-:Y:S02]  /*1590*/  USHF.L.U32 UR34, UR7, 0x8, URZ ;  /* 0x0000000807227899 */ /* 0x000fe400080006ff */
[----:B------:R-:W-:-:S02]  /*15a0*/  ULEA UR33, UR4, UR6, 0x3 ;  /* 0x0000000604217291 */ /* 0x000fc4000f8e18ff */
[----:B------:R-:W-:Y:S02]  /*15b0*/  USHF.R.S32.HI UR11, URZ, 0x1, UR11 ;  /* 0x00000001ff0b7899 */ /* 0x000fe4000801140b */
[----:B------:R-:W-:Y:S02]  /*15c0*/  UISETP.NE.AND UP0, UPT, UR5, 0x3, UPT ;  /* 0x000000030500788c */ /* 0x000fe4000bf05270 */
[----:B------:R-:W-:Y:S02]  /*15d0*/  ULEA UR16, UR4, UR6, 0xb ;  /* 0x0000000604107291 */ /* 0x000fe4000f8e58ff */
[----:B------:R-:W-:Y:S02]  /*15e0*/  ULEA.HI.SX32 UR8, UR8, UR6, 0x1f ;  /* 0x0000000608087291 */ /* 0x000fe4000f8ffaff */
[----:B------:R-:W-:Y:S02]  /*15f0*/  ULEA UR24, UR53, UR11, 0xe ;  /* 0x0000000b35187291 */ /* 0x000fe4000f8e70ff */
[----:B------:R-:W-:-:S02]  /*1600*/  ULEA UR15, UR9, UR6, 0xb ;  /* 0x00000006090f7291 */ /* 0x000fc4000f8e58ff */
[----:B------:R-:W-:Y:S02]  /*1610*/  USEL UR4, UR5, URZ, UP0 ;  /* 0x000000ff05047287 */ /* 0x000fe40008000000 */
[----:B------:R-:W-:Y:S01]  /*1620*/  USEL UR11, URZ, 0x1, UP0 ;  /* 0x00000001ff0b7887 */ /* 0x000fe20008000000 */
[----:B------:R-:W-:Y:S01]  /*1630*/  UMOV UR21, 0x30000 ;  /* 0x0003000000157882 */ /* 0x000fe20000000000 */
[----:B------:R-:W-:Y:S02]  /*1640*/  USHF.L.U32 UR19, UR7, 0x2, URZ ;  /* 0x0000000207137899 */ /* 0x000fe400080006ff */
[----:B------:R-:W-:Y:S02]  /*1650*/  UIADD3 UR16, UPT, UPT, UR16, 0x2a400, URZ ;  /* 0x0002a40010107890 */ /* 0x000fe4000fffe0ff */
[----:B------:R-:W-:Y:S02]  /*1660*/  UIADD3 UR32, UPT, UPT, UR8, 0x6400, URZ ;  /* 0x0000640008207890 */ /* 0x000fe4000fffe0ff */
[----:B------:R-:W-:Y:S01]  /*1670*/  UISETP.GT.U32.AND UP0, UPT, UR7, 0xe, UPT ;  /* 0x0000000e0700788c */ /* 0x000fe2000bf04070 */
[----:B------:R-:W-:Y:S01]  /*1680*/  UMOV UR13, UR28 ;  /* 0x0000001c000d7c82 */ /* 0x000fe20008000000 */
[----:B------:R-:W-:Y:S01]  /*1690*/  UMOV UR25, UR33 ;  /* 0x0000002100197c82 */ /* 0x000fe20008000000 */
[----:B------:R-:W-:Y:S01]  /*16a0*/  UMOV UR26, UR34 ;  /* 0x00000022001a7c82 */ /* 0x000fe20008000000 */
[----:B------:R-:W-:Y:S01]  /*16b0*/  UMOV UR17, UR33 ;  /* 0x0000002100117c82 */ /* 0x000fe20008000000 */
[----:B------:R-:W-:Y:S01]  /*16c0*/  UMOV UR9, UR33 ;  /* 0x0000002100097c82 */ /* 0x000fe20008000000 */
[----:B--23--:R-:W-:Y:S05]  /*16d0*/  @P2 BRA `(.L_x_27) ;  /* 0x0000000000102947 */ /* 0x00cfea0003800000 */
[----:B------:R-:W-:-:S06]  /*16e0*/  USHF.L.U32 UR5, UR14, 0x1f, URZ ;  /* 0x0000001f0e057899 */ /* 0x000fcc00080006ff */
[----:B--2---:R-:W-:-:S04]  /*16f0*/  MOV R3, UR5 ;  /* 0x0000000500037c02 */ /* 0x004fc80008000f00 */
[----:B------:R-:W2:Y:S02]  /*1700*/  SYNCS.PHASECHK.TRANS64.TRYWAIT P0, [UR33+0x18], R3 ;  /* 0x00001803ff0075a7 */ /* 0x000ea40008001121 */
[----:B--2---:R-:W-:Y:S05]  /*1710*/  @!P0 BRA `(.L_x_28) ;  /* 0x0000003800cc8947 */ /* 0x004fea0003800000 */
.L_x_27:
[----:B------:R-:W-:Y:S02]  /*1720*/  ELECT P1, URZ, PT ;  /* 0x0000000000ff782f */ /* 0x000fe40003820000 */
[----:B------:R-:W-:Y:S01]  /*1730*/  PLOP3.LUT P0, PT, PT, PT, UP0, 0x80, 0x8 ;  /* 0x000000000008781c */ /* 0x000fe20003f0f008 */
[----:B------:R-:W-:Y:S01]  /*1740*/  UIADD3 UR24, UPT, UPT, UR6, UR24, URZ ;  /* 0x0000001806187290 */ /* 0x000fe2000fffe0ff */
[----:B------:R-:W-:Y:S01]  /*1750*/  PLOP3.LUT P2, PT, PT, PT, PT, 0x80, 0x8 ;  /* 0x000000000008781c */ /* 0x000fe20003f4f070 */
[----:B------:R-:W-:Y:S02]  /*1760*/  ULOP3.LUT UR14, UR14, UR11, URZ, 0x3c, !UPT ;  /* 0x0000000b0e0e7292 */ /* 0x000fe4000f8e3cff */
[----:B------:R-:W-:Y:S02]  /*1770*/  UIADD3 UR24, UPT, UPT, UR24, 0x12400, URZ ;  /* 0x0001240018187890 */ /* 0x000fe4000fffe0ff */
[----:B------:R-:W-:Y:S02]  /*1780*/  UIADD3 UR8, UPT, UPT, UR15, 0x2bc00, URZ ;  /* 0x0002bc000f087890 */ /* 0x000fe4000fffe0ff */
[----:B------:R-:W-:-:S02]  /*1790*/  @!UP0 USHF.L.U32 UR5, UR14, 0x1f, URZ ;  /* 0x0000001f0e058899 */ /* 0x000fc400080006ff */
[----:B------:R-:W-:Y:S01]  /*17a0*/  @!UP0 ULEA UR15, UR4, UR6, 0x3 ;  /* 0x00000006040f8291 */ /* 0x000fe2000f8e18ff */
[----:B------:R4:W-:Y:S01]  /*17b0*/  @P1 SYNCS.ARRIVE.TRANS64 RZ, [UR33], R4 ;  /* 0x00000004ffff19a7 */ /* 0x0009e20008000021 */
[----:B------:R4:W-:Y:S01]  /*17c0*/  UTMALDG.2D [UR32], [UR38], desc[URZ] ;  /* 0x0000ff20260075b4 */ /* 0x0009e20008009000 */
[----:B------:R-:W-:Y:S01]  /*17d0*/  UMOV UR11, UR19 ;  /* 0x00000013000b7c82 */ /* 0x000fe20008000000 */
[----:B--2---:R-:W-:Y:S01]  /*17e0*/  IMAD.U32 R3, RZ, RZ, UR5 ;  /* 0x00000005ff037e24 */ /* 0x004fe2000f8e00ff */
[----:B------:R-:W-:-:S04]  /*17f0*/  UIADD3 UR5, UPT, UPT, UR7, 0x1, URZ ;  /* 0x0000000107057890 */ /* 0x000fc8000fffe0ff */
[----:B------:R-:W-:Y:S01]  /*1800*/  UISETP.NE.AND UP0, UPT, UR5, 0x10, UPT ;  /* 0x000000100500788c */ /* 0x000fe2000bf05270 */
[----:B------:R4:W-:Y:S02]  /*1810*/  UTMALDG.3D.MULTICAST [UR24], [UR36], UR21, desc[URZ] ;  /* 0x0000ff18240073b4 */ /* 0x0009e40008011815 */
[----:B------:R-:W-:Y:S01]  /*1820*/  UMOV UR7, UR5 ;  /* 0x0000000500077c82 */ /* 0x000fe20008000000 */
[----:B------:R4:W-:Y:S01]  /*1830*/  UTMALDG.3D [UR16], [UR30], desc[URZ] ;  /* 0x0000ff101e0075b4 */ /* 0x0009e20008011000 */
[----:B------:R4:W-:Y:S01]  /*1840*/  UTMALDG.4D.MULTICAST [UR8], [UR22], UR21, desc[URZ] ;  /* 0x0000ff08160073b4 */ /* 0x0009e20008019815 */
[----:B------:R4:W2:Y:S03]  /*1850*/  @!P0 SYNCS.PHASECHK.TRANS64.TRYWAIT P2, [UR15+0x18], R3 ;  /* 0x00001803ff0085a7 */ /* 0x0008a6000804110f */
[----:B------:R-:W-:Y:S05]  /*1860*/  BRA.U UP0, `(.L_x_29) ;  /* 0xfffffffd00387547 */ /* 0x000fea000b83ffff */
[----:B----4-:R-:W-:Y:S02]  /*1870*/  LEA R3, R8, UR6, 0x3 ;  /* 0x0000000608037c11 */ /* 0x010fe4000f8e18ff */
[----:B------:R-:W-:-:S04]  /*1880*/  SHF.L.U32 R4, R2, 0x1f, RZ ;  /* 0x0000001f02047819 */ /* 0x000fc800000006ff */
[----:B------:R-:W3:Y:S02]  /*1890*/  SYNCS.PHASECHK.TRANS64.TRYWAIT P0, [R3+URZ+0x40], R4 ;  /* 0x00004004030075a7 */ /* 0x000ee400080011ff */
[----:B---3--:R-:W-:Y:S05]  /*18a0*/  @!P0 BRA `(.L_x_30) ;  /* 0x0000003800888947 */ /* 0x008fea0003800000 */
.L_x_78:
[C---:B------:R-:W-:Y:S01]  /*18b0*/  LEA R4, R8.reuse, UR6, 0x4 ;  /* 0x0000000608047c11 */ /* 0x040fe2000f8e20ff */
[----:B------:R-:W-:-:S05]  /*18c0*/  VIADD R8, R8, 0x1 ;  /* 0x0000000108087836 */ /* 0x000fca0000000000 */
[----:B---3--:R-:W3:Y:S01]  /*18d0*/  LDS.128 R4, [R4+0x2ec10] ;  /* 0x02ec100004047984 */ /* 0x008ee20000000c00 */
[C---:B------:R-:W-:Y:S01]  /*18e0*/  ISETP.NE.AND P1, PT, R8.reuse, 0x2, PT ;  /* 0x000000020800780c */ /* 0x040fe20003f25270 */
[----:B------:R4:W-:Y:S06]  /*18f0*/  MEMBAR.ALL.CTA ;  /* 0x0000000000007992 */ /* 0x0009ec0000008000 */
[----:B----4-:R-:W4:Y:S01]  /*1900*/  FENCE.VIEW.ASYNC.S ;  /* 0x00000000000073c6 */ /* 0x010f220000000000 */
[----:B------:R-:W-:Y:S01]  /*1910*/  SEL R8, R8, RZ, P1 ;  /* 0x000000ff08087207 */ /* 0x000fe20000800000 */
[----:B----4-:R4:W-:Y:S01]  /*1920*/  SYNCS.ARRIVE.TRANS64.ART0 RZ, [R3+URZ+0x50], R0 ;  /* 0x0000500003ff79a7 */ /* 0x0109e200085000ff */
[----:B---3--:R-:W-:-:S02]  /*1930*/  ISETP.NE.AND P0, PT, R7, 0x1, PT ;  /* 0x000000010700780c */ /* 0x008fc40003f05270 */
[----:B------:R-:W-:Y:S02]  /*1940*/  R2UR UR12, R5 ;  /* 0x00000000050c72ca */ /* 0x000fe400000e0000 */
[----:B------:R-:W-:Y:S02]  /*1950*/  R2UR UR20, R4 ;  /* 0x00000000041472ca */ /* 0x000fe400000e0000 */
[----:B------:R-:W-:Y:S02]  /*1960*/  R2UR UR28, R6 ;  /* 0x00000000061c72ca */ /* 0x000fe400000e0000 */
[----:B----4-:R-:W-:-:S04]  /*1970*/  SEL R3, RZ, 0x1, P1 ;  /* 0x00000001ff037807 */ /* 0x010fc80000800000 */
[----:B------:R-:W-:Y:S01]  /*1980*/  LOP3.LUT R2, R2, R3, RZ, 0x3c, !PT ;  /* 0x0000000302027212 */ /* 0x000fe200078e3cff */
[----:B------:R-:W-:Y:S08]  /*1990*/  @!P0 BRA `(.L_x_31) ;  /* 0xfffffff800c48947 */ /* 0x000ff0000383ffff */
.L_x_26:
[----:B------:R-:W-:Y:S02]  /*19a0*/  UISETP.NE.AND UP0, UPT, UR4, 0x2, UPT ;  /* 0x000000020400788c */ /* 0x000fe4000bf05270 */
[----:B------:R-:W-:-:S04]  /*19b0*/  UIADD3 UR5, UPT, UPT, UR4, 0x2, URZ ;  /* 0x0000000204057890 */ /* 0x000fc8000fffe0ff */
[----:B------:R-:W-:-:S04]  /*19c0*/  USEL UR5, UR5, 0x1, UP0 ;  /* 0x0000000105057887 */ /* 0x000fc80008000000 */
[----:B------:R-:W-:-:S04]  /*19d0*/  UISETP.NE.AND UP0, UPT, UR5, 0x3, UPT ;  /* 0x000000030500788c */ /* 0x000fc8000bf05270 */
[----:B------:R-:W-:Y:S02]  /*19e0*/  UISETP.EQ.XOR UP1, UPT, UR4, 0x2, !UP0 ;  /* 0x000000020400788c */ /* 0x000fe4000c722a70 */
[----:B------:R-:W-:Y:S02]  /*19f0*/  USEL UR5, UR5, URZ, UP0 ;  /* 0x000000ff05057287 */ /* 0x000fe40008000000 */
[----:B------:R-:W-:Y:S02]  /*1a00*/  USEL UR4, URZ, 0x1, !UP1 ;  /* 0x00000001ff047887 */ /* 0x000fe4000c800000 */
[----:B------:R-:W-:Y:S02]  /*1a10*/  ULEA UR6, UR5, UR6, 0x3 ;  /* 0x0000000605067291 */ /* 0x000fe4000f8e18ff */
[----:B------:R-:W-:-:S04]  /*1a20*/  ULOP3.LUT UR14, UR14, UR4, URZ, 0x3c, !UPT ;  /* 0x000000040e0e7292 */ /* 0x000fc8000f8e3cff */
[----:B------:R-:W-:-:S06]  /*1a30*/  USHF.L.U32 UR14, UR14, 0x1f, URZ ;  /* 0x0000001f0e0e7899 */ /* 0x000fcc00080006ff */
[----:B------:R-:W-:-:S04]  /*1a40*/  MOV R0, UR14 ;  /* 0x0000000e00007c02 */ /* 0x000fc80008000f00 */
[----:B------:R-:W3:Y:S02]  /*1a50*/  SYNCS.PHASECHK.TRANS64.TRYWAIT P0, [UR6+0x18], R0 ;  /* 0x00001800ff0075a7 */ /* 0x000ee40008001106 */
[----:B---3--:R-:W-:Y:S05]  /*1a60*/  @!P0 BRA `(.L_x_32) ;  /* 0x0000003800308947 */ /* 0x008fea0003800000 */
.L_x_80:
[----:B------:R-:W-:-:S13]  /*1a70*/  ELECT P0, URZ, PT ;  /* 0x0000000000ff782f */ /* 0x000fda0003800000 */
[----:B--2---:R-:W-:-:S04]  /*1a80*/  @P0 MOV R0, 0xd800 ;  /* 0x0000d80000000802 */ /* 0x004fc80000000f00 */
[----:B------:R3:W-:Y:S03]  /*1a90*/  @P0 SYNCS.ARRIVE.TRANS64 RZ, [UR6], R0 ;  /* 0x00000000ffff09a7 */ /* 0x0007e60008000006 */
.L_x_24:
[----:B------:R-:W-:-:S13]  /*1aa0*/  ISETP.NE.AND P0, PT, R70, 0x4, PT ;  /* 0x000000044600780c */ /* 0x000fda0003f05270 */
[----:B------:R-:W-:Y:S05]  /*1ab0*/  @P0 BRA `(.L_x_33) ;  /* 0x0000000c00200947 */ /* 0x000fea0003800000 */
[----:B------:R-:W4:Y:S08]  /*1ac0*/  S2UR UR45, SR_CgaCtaId ;  /* 0x00000000002d79c3 */ /* 0x000f300000008800 */
[----:B------:R-:W-:Y:S06]  /*1ad0*/  BAR.SYNC.DEFER_BLOCKING 0x3, 0xa0 ;  /* 0x00c2800000007b1d */ /* 0x000fec0000010000 */
[----:B------:R-:W-:-:S02]  /*1ae0*/  UMOV UR4, 0x400 ;  /* 0x0000040000047882 */ /* 0x000fc40000000000 */
[----:B----4-:R-:W-:-:S09]  /*1af0*/  ULEA UR45, UR45, UR4, 0x18 ;  /* 0x000000042d2d7291 */ /* 0x010fd2000f8ec0ff */
[----:B---3--:R-:W3:Y:S01]  /*1b00*/  LDS R0, [UR45+0x68] ;  /* 0x0000682dff007984 */ /* 0x008ee20008000800 */
[----:B------:R-:W4:Y:S02]  /*1b10*/  SYNCS.PHASECHK.TRANS64.TRYWAIT P0, [UR45+0x40], RZ ;  /* 0x000040ffff0075a7 */ /* 0x000f24000800112d */
[----:B---34-:R-:W-:Y:S05]  /*1b20*/  @!P0 BRA `(.L_x_34) ;  /* 0x0000003800208947 */ /* 0x018fea0003800000 */
.L_x_82:
[----:B--2---:R-:W2:Y:S01]  /*1b30*/  LDS R3, [UR45+0x2ec1c] ;  /* 0x02ec1c2dff037984 */ /* 0x004ea20008000800 */
[----:B---3--:R-:W-:Y:S01]  /*1b40*/  IMAD.MOV.U32 R2, RZ, RZ, 0x1 ;  /* 0x00000001ff027424 */ /* 0x008fe200078e00ff */
[----:B------:R-:W-:Y:S01]  /*1b50*/  R2UR UR5, R0 ;  /* 0x00000000000572ca */ /* 0x000fe200000e0000 */
[----:B------:R-:W-:Y:S01]  /*1b60*/  UMOV UR75, 0x1 ;  /* 0x00000001004b7882 */ /* 0x000fe20000000000 */
[----:B------:R3:W-:Y:S06]  /*1b70*/  MEMBAR.ALL.CTA ;  /* 0x0000000000007992 */ /* 0x0007ec0000008000 */
[----:B---3--:R-:W3:Y:S02]  /*1b80*/  FENCE.VIEW.ASYNC.S ;  /* 0x00000000000073c6 */ /* 0x008ee40000000000 */
[----:B---3--:R3:W-:Y:S01]  /*1b90*/  SYNCS.ARRIVE.TRANS64.ART0 RZ, [UR45+0x50], R2 ;  /* 0x00005002ffff79a7 */ /* 0x0087e2000850002d */
[----:B--2---:R-:W-:-:S13]  /*1ba0*/  ISETP.NE.AND P0, PT, R3, 0x1, PT ;  /* 0x000000010300780c */ /* 0x004fda0003f05270 */
[----:B---3--:R-:W-:Y:S05]  /*1bb0*/  @P0 BRA `(.L_x_35) ;  /* 0x0000000800c80947 */ /* 0x008fea0003800000 */
[----:B------:R-:W-:Y:S01]  /*1bc0*/  UIADD3 UR8, UPT, UPT, UR45, 0x2bc00, URZ ;  /* 0x0002bc002d087890 */ /* 0x000fe2000fffe0ff */
[----:B------:R-:W-:Y:S01]  /*1bd0*/  HFMA2 R6, -RZ, RZ, 0, 5.9604644775390625e-08 ;  /* 0x00000001ff067431 */ /* 0x000fe200000001ff */
[----:B------:R-:W-:Y:S01]  /*1be0*/  UIADD3 UR7, UPT, UPT, UR45, 0x2a400, URZ ;  /* 0x0002a4002d077890 */ /* 0x000fe2000fffe0ff */
[----:B------:R-:W-:Y:S01]  /*1bf0*/  MOV R5, RZ ;  /* 0x000000ff00057202 */ /* 0x000fe20000000f00 */
[----:B------:R-:W-:Y:S02]  /*1c00*/  UIADD3 UR4, UPT, UPT, UR45, 0x12400, URZ ;  /* 0x000124002d047890 */ /* 0x000fe4000fffe0ff */
[----:B------:R-:W-:Y:S02]  /*1c10*/  UIADD3 UR68, UPT, UPT, UR5, 0x1d0, URZ ;  /* 0x000001d005447890 */ /* 0x000fe4000fffe0ff */
[----:B------:R-:W-:Y:S02]  /*1c20*/  UIADD3 UR66, UPT, UPT, UR5, 0x1d4, URZ ;  /* 0x000001d405427890 */ /* 0x000fe4000fffe0ff */
[----:B------:R-:W-:-:S02]  /*1c30*/  UIADD3 UR62, UPT, UPT, UR5, 0x1dc, URZ ;  /* 0x000001dc053e7890 */ /* 0x000fc4000fffe0ff */
[----:B------:R-:W-:Y:S02]  /*1c40*/  UIADD3 UR6, UPT, UPT, UR45, 0x6400, URZ ;  /* 0x000064002d067890 */ /* 0x000fe4000fffe0ff */
[----:B------:R-:W-:Y:S02]  /*1c50*/  UIADD3 UR64, UPT, UPT, UR5, 0x1d8, URZ ;  /* 0x000001d805407890 */ /* 0x000fe4000fffe0ff */
[----:B------:R-:W-:Y:S02]  /*1c60*/  USHF.R.U32.HI UR12, URZ, 0x4, UR8 ;  /* 0x00000004ff0c7899 */ /* 0x000fe40008011608 */
[----:B------:R-:W-:Y:S02]  /*1c70*/  USHF.R.U32.HI UR11, URZ, 0x4, UR7 ;  /* 0x00000004ff0b7899 */ /* 0x000fe40008011607 */
[----:B------:R-:W-:Y:S02]  /*1c80*/  USHF.R.U32.HI UR9, URZ, 0x4, UR4 ;  /* 0x00000004ff097899 */ /* 0x000fe40008011604 */
[----:B------:R-:W-:-:S02]  /*1c90*/  UIADD3 UR69, UPT, UPT, UR5, 0x1e0, URZ ;  /* 0x000001e005457890 */ /* 0x000fc4000fffe0ff */
[----:B------:R-:W-:Y:S02]  /*1ca0*/  UIADD3 UR67, UPT, UPT, UR5, 0x1e8, URZ ;  /* 0x000001e805437890 */ /* 0x000fe4000fffe0ff */
[----:B------:R-:W-:Y:S02]  /*1cb0*/  UIADD3 UR63, UPT, UPT, UR5, 0x1f8, URZ ;  /* 0x000001f8053f7890 */ /* 0x000fe4000fffe0ff */
[----:B------:R-:W-:Y:S02]  /*1cc0*/  USHF.R.U32.HI UR8, URZ, 0x1, UR68 ;  /* 0x00000001ff087899 */ /* 0x000fe40008011644 */
[----:B------:R-:W-:Y:S02]  /*1cd0*/  USHF.R.U32.HI UR7, URZ, 0x1, UR66 ;  /* 0x00000001ff077899 */ /* 0x000fe40008011642 */
[----:B------:R-:W-:Y:S02]  /*1ce0*/  USHF.R.U32.HI UR4, URZ, 0x1, UR62 ;  /* 0x00000001ff047899 */ /* 0x000fe4000801163e */
[----:B------:R-:W-:Y:S01]  /*1cf0*/  USHF.R.U32.HI UR10, URZ, 0x4, UR6 ;  /* 0x00000004ff0a7899 */ /* 0x000fe20008011606 */
[----:B------:R-:W-:Y:S01]  /*1d00*/  UMOV UR54, 0x8c02480 ;  /* 0x08c0248000367882 */ /* 0x000fe20000000000 */
[----:B------:R-:W-:-:S02]  /*1d10*/  UIADD3 UR65, UPT, UPT, UR5, 0x1f0, URZ ;  /* 0x000001f005417890 */ /* 0x000fc4000fffe0ff */
[----:B------:R-:W-:Y:S02]  /*1d20*/  USHF.R.U32.HI UR6, URZ, 0x1, UR64 ;  /* 0x00000001ff067899 */ /* 0x000fe40008011640 */
[----:B------:R-:W-:Y:S02]  /*1d30*/  USEL UR13, URZ, 0x4000, UP6 ;  /* 0x00004000ff0d7887 */ /* 0x000fe4000b000000 */
[----:B------:R-:W-:Y:S02]  /*1d40*/  USHF.R.U32.HI UR60, URZ, 0x1a, UR69 ;  /* 0x0000001aff3c7899 */ /* 0x000fe40008011645 */
[----:B------:R-:W-:Y:S02]  /*1d50*/  USHF.R.U32.HI UR58, URZ, 0x1a, UR67 ;  /* 0x0000001aff3a7899 */ /* 0x000fe40008011643 */
[----:B------:R-:W-:Y:S02]  /*1d60*/  USHF.R.U32.HI UR15, URZ, 0x1a, UR63 ;  /* 0x0000001aff0f7899 */ /* 0x000fe4000801163f */
[----:B------:R-:W-:-:S02]  /*1d70*/  USEL UR54, UR54, 0x8c00480, !UP5 ;  /* 0x08c0048036367887 */ /* 0x000fc4000e800000 */
[----:B------:R-:W-:Y:S02]  /*1d80*/  ULOP3.LUT UR8, UR8, 0x60000000, URZ, 0xc0, !UPT ;  /* 0x6000000008087892 */ /* 0x000fe4000f8ec0ff */
[----:B------:R-:W-:Y:S02]  /*1d90*/  ULOP3.LUT UR7, UR7, 0x60000000, URZ, 0xc0, !UPT ;  /* 0x6000000007077892 */ /* 0x000fe4000f8ec0ff */
[----:B------:R-:W-:Y:S02]  /*1da0*/  ULOP3.LUT UR4, UR4, 0x60000000, URZ, 0xc0, !UPT ;  /* 0x6000000004047892 */ /* 0x000fe4000f8ec0ff */
[----:B------:R-:W-:Y:S02]  /*1db0*/  USHF.R.U32.HI UR14, URZ, 0x1a, UR65 ;  /* 0x0000001aff0e7899 */ /* 0x000fe40008011641 */
[----:B------:R-:W-:Y:S02]  /*1dc0*/  ULOP3.LUT UR6, UR6, 0x60000000, URZ, 0xc0, !UPT ;  /* 0x6000000006067892 */ /* 0x000fe4000f8ec0ff */
[----:B------:R-:W-:-:S02]  /*1dd0*/  UIADD3 UR54, UPT, UPT, UR13, UR54, URZ ;  /* 0x000000360d367290 */ /* 0x000fc4000fffe0ff */
[----:B------:R-:W-:Y:S02]  /*1de0*/  ULOP3.LUT UR60, UR8, 0x30, UR60, 0xf8, !UPT ;  /* 0x00000030083c7892 */ /* 0x000fe4000f8ef83c */
[----:B------:R-:W-:Y:S02]  /*1df0*/  ULOP3.LUT UR58, UR7, 0x30, UR58, 0xf8, !UPT ;  /* 0x00000030073a7892 */ /* 0x000fe4000f8ef83a */
[----:B------:R-:W-:Y:S02]  /*1e00*/  ULOP3.LUT UR4, UR4, 0x30, UR15, 0xf8, !UPT ;  /* 0x0000003004047892 */ /* 0x000fe4000f8ef80f */
[----:B------:R-:W-:Y:S02]  /*1e10*/  ULOP3.LUT UR6, UR6, 0x30, UR14, 0xf8, !UPT ;  /* 0x0000003006067892 */ /* 0x000fe4000f8ef80e */
[----:B------:R-:W-:Y:S02]  /*1e20*/  ULOP3.LUT UR74, UR76, 0x3, URZ, 0xfc, !UPT ;  /* 0x000000034c4a7892 */ /* 0x000fe4000f8efcff */
[----:B------:R-:W-:-:S02]  /*1e30*/  ULOP3.LUT UR12, UR12, 0x3fc0, URZ, 0xc0, !UPT ;  /* 0x00003fc00c0c7892 */ /* 0x000fc4000f8ec0ff */
[----:B------:R-:W-:Y:S02]  /*1e40*/  ULOP3.LUT UR11, UR11, 0x3fc0, URZ, 0xc0, !UPT ;  /* 0x00003fc00b0b7892 */ /* 0x000fe4000f8ec0ff */
[----:B------:R-:W-:Y:S02]  /*1e50*/  ULOP3.LUT UR10, UR10, 0x3fc0, URZ, 0xc0, !UPT ;  /* 0x00003fc00a0a7892 */ /* 0x000fe4000f8ec0ff */
[----:B------:R-:W-:Y:S02]  /*1e60*/  ULOP3.LUT UR9, UR9, 0x3fc0, URZ, 0xc0, !UPT ;  /* 0x00003fc009097892 */ /* 0x000fe4000f8ec0ff */
[----:B------:R-:W-:Y:S02]  /*1e70*/  ULOP3.LUT UR61, UR60, UR54, URZ, 0xfc, !UPT ;  /* 0x000000363c3d7292 */ /* 0x000fe4000f8efcff */
[----:B------:R-:W-:Y:S02]  /*1e80*/  ULOP3.LUT UR59, UR58, UR54, URZ, 0xfc, !UPT ;  /* 0x000000363a3b7292 */ /* 0x000fe4000f8efcff */
[----:B------:R-:W-:-:S02]  /*1e90*/  ULOP3.LUT UR57, UR6, UR54, URZ, 0xfc, !UPT ;  /* 0x0000003606397292 */ /* 0x000fc4000f8efcff */
[----:B------:R-:W-:Y:S02]  /*1ea0*/  ULOP3.LUT UR55, UR4, UR54, URZ, 0xfc, !UPT ;  /* 0x0000003604377292 */ /* 0x000fe4000f8efcff */
[----:B------:R-:W-:Y:S02]  /*1eb0*/  UIADD3 UR77, UPT, UPT, UR45, 0x30, URZ ;  /* 0x000000302d4d7890 */ /* 0x000fe4000fffe0ff */
[----:B------:R-:W-:Y:S02]  /*1ec0*/  ULOP3.LUT UR76, UR76, 0xffff, URZ, 0xc0, !UPT ;  /* 0x0000ffff4c4c7892 */ /* 0x000fe4000f8ec0ff */
[----:B------:R-:W-:Y:S02]  /*1ed0*/  ULOP3.LUT UR74, UR74, 0xffff, URZ, 0xc0, !UPT ;  /* 0x0000ffff4a4a7892 */ /* 0x000fe4000f8ec0ff */
[----:B------:R-:W-:Y:S02]  /*1ee0*/  ULOP3.LUT UR70, UR12, 0x10000, URZ, 0xfc, !UPT ;  /* 0x000100000c467892 */ /* 0x000fe4000f8efcff */
[----:B------:R-:W-:-:S02]  /*1ef0*/  ULOP3.LUT UR71, UR11, 0x10000, URZ, 0xfc, !UPT ;  /* 0x000100000b477892 */ /* 0x000fc4000f8efcff */
[----:B------:R-:W-:Y:S02]  /*1f00*/  ULOP3.LUT UR72, UR10, 0x10000, URZ, 0xfc, !UPT ;  /* 0x000100000a487892 */ /* 0x000fe4000f8efcff */
[----:B------:R-:W-:Y:S01]  /*1f10*/  ULOP3.LUT UR73, UR9, 0x10000, URZ, 0xfc, !UPT ;  /* 0x0001000009497892 */ /* 0x000fe2000f8efcff */
[----:B------:R-:W-:Y:S01]  /*1f20*/  UMOV UR4, 0x1 ;  /* 0x0000000100047882 */ /* 0x000fe20000000000 */
[----:B------:R-:W-:Y:S01]  /*1f30*/  UMOV UR15, URZ ;  /* 0x000000ff000f7c82 */ /* 0x000fe20008000000 */
[----:B------:R-:W-:Y:S01]  /*1f40*/  UMOV UR14, URZ ;  /* 0x000000ff000e7c82 */ /* 0x000fe20008000000 */
[----:B------:R-:W-:Y:S01]  /*1f50*/  UMOV UR60, URZ ;  /* 0x000000ff003c7c82 */ /* 0x000fe20008000000 */
[----:B------:R-:W-:Y:S01]  /*1f60*/  UMOV UR58, URZ ;  /* 0x000000ff003a7c82 */ /* 0x000fe20008000000 */
[----:B------:R-:W-:Y:S01]  /*1f70*/  UMOV UR56, URZ ;  /* 0x000000ff00387c82 */ /* 0x000fe20008000000 */
[----:B------:R-:W-:-:S05]  /*1f80*/  UMOV UR54, URZ ;  /* 0x000000ff00367c82 */ /* 0x000fca0008000000 */
.L_x_42:
[----:B------:R-:W-:Y:S02]  /*1f90*/  USHF.L.U32 UR7, UR15, 0x1f, URZ ;  /* 0x0000001f0f077899 */ /* 0x000fe400080006ff */
[----:B------:R-:W-:Y:S02]  /*1fa0*/  ULEA UR8, UR14, UR45, 0x3 ;  /* 0x0000002d0e087291 */ /* 0x000fe4000f8e18ff */
[----:B------:R-:W-:Y:S02]  /*1fb0*/  USHF.L.U32 UR6, UR4, 0x1f, URZ ;  /* 0x0000001f04067899 */ /* 0x000fe400080006ff */
[----:B--2---:R-:W-:Y:S01]  /*1fc0*/  MOV R3, UR7 ;  /* 0x0000000700037c02 */ /* 0x004fe20008000f00 */
[----:B------:R-:W-:Y:S02]  /*1fd0*/  ULOP3.LUT UR75, UR4, 0x1, URZ, 0x3c, !UPT ;  /* 0x00000001044b7892 */ /* 0x000fe4000f8e3cff */
[----:B------:R-:W-:Y:S01]  /*1fe0*/  UPLOP3.LUT UP2, UPT, UPT, UPT, UPT, 0x40, 0x4 ;  /* 0x000000000004789c */ /* 0x000fe20003f4e870 */
[----:B------:R-:W-:Y:S01]  /*1ff0*/  MOV R0, UR6 ;  /* 0x0000000600007c02 */ /* 0x000fe20008000f00 */
[----:B------:R2:W3:Y:S01]  /*2000*/  SYNCS.PHASECHK.TRANS64.TRYWAIT P1, [UR8], R3 ;  /* 0x00000003ff0075a7 */ /* 0x0004e20008021108 */
[----:B------:R-:W-:-:S02]  /*2010*/  UIMAD UR44, UR75, 0xd0, UR5 ;  /* 0x000000d04b2c78a4 */ /* 0x000fc4000f8e0205 */
[----:B------:R-:W4:Y:S02]  /*2020*/  SYNCS.PHASECHK.TRANS64.TRYWAIT P0, [UR45+0x38], R0 ;  /* 0x00003800ff0075a7 */ /* 0x000f24000800112d */
[----:B--234-:R-:W-:Y:S08]  /*2030*/  @P0 BRA `(.L_x_36) ;  /* 0x0000000000080947 */ /* 0x01cff00003800000 */
[----:B------:R-:W2:Y:S02]  /*2040*/  SYNCS.PHASECHK.TRANS64.TRYWAIT P0, [UR45+0x38], R0 ;  /* 0x00003800ff0075a7 */ /* 0x000ea4000800112d */
[----:B--2---:R-:W-:Y:S05]  /*2050*/  @!P0 BRA `(.L_x_37) ;  /* 0x0000003000ec8947 */ /* 0x004fea0003800000 */
.L_x_36:
[----:B------:R-:W-:-:S05]  /*2060*/  UMOV UR4, URZ ;  /* 0x000000ff00047c82 */ /* 0x000fca0008000000 */
.L_x_40:
[----:B---3--:R-:W-:Y:S02]  /*2070*/  UIADD3 UR17, UPT, UPT, UR14, 0x1, URZ ;  /* 0x000000010e117890 */ /* 0x008fe4000fffe0ff */
[----:B------:R-:W-:Y:S02]  /*2080*/  UISETP.GT.U32.AND UP0, UPT, UR4, 0xe, UPT ;  /* 0x0000000e0400788c */ /* 0x000fe4000bf04070 */
[----:B------:R-:W-:Y:S02]  /*2090*/  UISETP.NE.AND UP1, UPT, UR17, 0x3, UPT ;  /* 0x000000031100788c */ /* 0x000fe4000bf25270 */
[----:B------:R-:W-:Y:S02]  /*20a0*/  ULEA UR12, UR14, UR71, 0x7 ;  /* 0x000000470e0c7291 */ /* 0x000fe4000f8e38ff */
[----:B------:R-:W-:Y:S01]  /*20b0*/  ULEA UR6, UR14, UR70, 0x8 ;  /* 0x000000460e067291 */ /* 0x000fe2000f8e40ff */
[----:B------:R-:W-:Y:S01]  /*20c0*/  PLOP3.LUT P0, PT, PT, PT, UP0, 0x80, 0x8 ;  /* 0x000000000008781c */ /* 0x000fe20003f0f008 */
[----:B------:R-:W-:Y:S02]  /*20d0*/  ULEA UR10, UR14, UR73, 0xb ;  /* 0x000000490e0a7291 */ /* 0x000fe4000f8e58ff */
[----:B------:R-:W-:Y:S02]  /*20e0*/  ULEA UR8, UR14, UR72, 0xa ;  /* 0x000000480e087291 */ /* 0x000fe4000f8e50ff */
[----:B------:R-:W-:Y:S02]  /*20f0*/  ULEA UR42, UR14, UR45, 0x3 ;  /* 0x0000002d0e2a7291 */ /* 0x000fe4000f8e18ff */
[----:B------:R-:W-:Y:S02]  /*2100*/  USEL UR14, UR17, URZ, UP1 ;  /* 0x000000ff110e7287 */ /* 0x000fe40008800000 */
[----:B------:R-:W-:Y:S02]  /*2110*/  UIADD3 UR40, UPT, UPT, UR12, 0x20, URZ ;  /* 0x000000200c287890 */ /* 0x000fe4000fffe0ff */
        /* <DEDUP_REMOVED lines=16> */
[----:B------:R-:W-:Y:S01]  /*2220*/  USEL UR46, URZ, 0x1, UP1 ;  /* 0x00000001ff2e7887 */ /* 0x000fe20008800000 */
[----:B------:R-:W-:Y:S01]  /*2230*/  UMOV UR13, 0x4008 ;  /* 0x00004008000d7882 */ /* 0x000fe20000000000 */
        /* <DEDUP_REMOVED lines=16> */
[----:B----4-:R-:W-:Y:S05]  /*2340*/  @P1 BRA `(.L_x_38) ;  /* 0x0000000000101947 */ /* 0x010fea0003800000 */
[----:B------:R-:W-:Y:S06]  /*2350*/  USHF.L.U32 UR43, UR15, 0x1f, URZ ;  /* 0x0000001f0f2b7899 */ /* 0x000fec00080006ff */
[----:B--2---:R-:W-:Y:S04]  /*2360*/  MOV R0, UR43 ;  /* 0x0000002b00007c02 */ /* 0x004fe80008000f00 */
[----:B------:R-:W2:Y:S02]  /*2370*/  SYNCS.PHASECHK.TRANS64.TRYWAIT P1, [UR42], R0 ;  /* 0x00000000ff0075a7 */ /* 0x000ea4000802112a */
[----:B--2---:R-:W-:Y:S05]  /*2380*/  @!P1 BRA `(.L_x_39) ;  /* 0x0000003000409947 */ /* 0x004fea0003800000 */
.L_x_38:
[----:B------:R3:W-:Y:S01]  /*2390*/  UTCCP.T.S.4x32dp128bit tmem[UR5+0x1d0], gdesc[UR12] ;  /* 0x0001d00c050079e7 */ /* 0x0007e20009100000 */
[----:B------:R-:W-:Y:S01]  /*23a0*/  ULOP3.LUT UR15, UR15, UR46, URZ, 0x3c, !UPT ;  /* 0x0000002e0f0f7292 */ /* 0x000fe2000f8e3cff */
[----:B------:R3:W-:Y:S01]  /*23b0*/  UTCCP.T.S.4x32dp128bit tmem[UR5+0x1d4], gdesc[UR40] ;  /* 0x0001d428050079e7 */ /* 0x0007e20009100000 */
[----:B------:R3:W-:Y:S01]  /*23c0*/  UTCCP.T.S.4x32dp128bit tmem[UR5+0x1d8], gdesc[UR38] ;  /* 0x0001d826050079e7 */ /* 0x0007e20009100000 */
[----:B------:R3:W-:Y:S01]  /*23d0*/  UTCCP.T.S.4x32dp128bit tmem[UR5+0x1dc], gdesc[UR36] ;  /* 0x0001dc24050079e7 */ /* 0x0007e20009100000 */
[----:B------:R3:W-:Y:S01]  /*23e0*/  UTCCP.T.S.4x32dp128bit tmem[UR5+0x1e0], gdesc[UR6] ;  /* 0x0001e006050079e7 */ /* 0x0007e20009100000 */
[----:B------:R-:W-:Y:S01]  /*23f0*/  PLOP3.LUT P1, PT, PT, PT, PT, 0x80, 0x8 ;  /* 0x000000000008781c */ /* 0x000fe20003f2f070 */
[----:B------:R3:W-:Y:S01]  /*2400*/  UTCCP.T.S.4x32dp128bit tmem[UR5+0x1e4], gdesc[UR34] ;  /* 0x0001e422050079e7 */ /* 0x0007e20009100000 */
[----:B------:R3:W-:Y:S01]  /*2410*/  UTCCP.T.S.4x32dp128bit tmem[UR5+0x1e8], gdesc[UR32] ;  /* 0x0001e820050079e7 */ /* 0x0007e20009100000 */
[----:B------:R-:W-:Y:S01]  /*2420*/  UMOV UR42, UR50 ;  /* 0x00000032002a7c82 */ /* 0x000fe20008000000 */
[----:B------:R-:W-:Y:S01]  /*2430*/  @!UP0 USHF.L.U32 UR51, UR15, 0x1f, URZ ;  /* 0x0000001f0f338899 */ /* 0x000fe200080006ff */
[----:B------:R3:W-:Y:S01]  /*2440*/  UTCCP.T.S.4x32dp128bit tmem[UR5+0x1ec], gdesc[UR30] ;  /* 0x0001ec1e050079e7 */ /* 0x0007e20009100000 */
[----:B------:R-:W-:Y:S01]  /*2450*/  @!UP0 ULEA UR50, UR14, UR45, 0x3 ;  /* 0x0000002d0e328291 */ /* 0x000fe2000f8e18ff */
[----:B------:R3:W-:Y:S01]  /*2460*/  UTCCP.T.S.4x32dp128bit tmem[UR5+0x1f0], gdesc[UR28] ;  /* 0x0001f01c050079e7 */ /* 0x0007e20009100000 */
[----:B------:R3:W-:Y:S01]  /*2470*/  UTCCP.T.S.4x32dp128bit tmem[UR5+0x1f4], gdesc[UR26] ;  /* 0x0001f41a050079e7 */ /* 0x0007e20009100000 */
[----:B------:R3:W-:Y:S01]  /*2480*/  UTCCP.T.S.4x32dp128bit tmem[UR5+0x1f8], gdesc[UR24] ;  /* 0x0001f818050079e7 */ /* 0x0007e20009100000 */
[----:B------:R3:W-:Y:S01]  /*2490*/  UTCCP.T.S.4x32dp128bit tmem[UR5+0x1fc], gdesc[UR22] ;  /* 0x0001fc16050079e7 */ /* 0x0007e20009100000 */
[----:B------:R3:W-:Y:S01]  /*24a0*/  UTCOMMA.4X gdesc[UR8], gdesc[UR10], tmem[UR44], tmem[UR60], idesc[UR61], tmem[UR68], UP2 ;  /* 0x80443c0a080075ea */ /* 0x0007e2000900002c */
[----:B------:R-:W-:Y:S01]  /*24b0*/  UMOV UR49, 0x40004040 ;  /* 0x4000404000317882 */ /* 0x000fe20000000000 */
[----:B------:R-:W-:Y:S01]  /*24c0*/  UMOV UR46, UR47 ;  /* 0x0000002f002e7c82 */ /* 0x000fe20008000000 */
[----:B--2---:R-:W-:Y:S01]  /*24d0*/  MOV R0, UR51 ;  /* 0x0000003300007c02 */ /* 0x004fe20008000f00 */
[----:B------:R3:W-:Y:S01]  /*24e0*/  UTCOMMA.4X gdesc[UR18], gdesc[UR20], tmem[UR44], tmem[UR58], idesc[UR59], tmem[UR66], UPT ;  /* 0x80423a14120075ea */ /* 0x0007e2000b80002c */
[----:B------:R-:W-:Y:S01]  /*24f0*/  UMOV UR47, 0x40004040 ;  /* 0x40004040002f7882 */ /* 0x000fe20000000000 */
[----:B------:R-:W-:Y:S01]  /*2500*/  UMOV UR43, 0x40004040 ;  /* 0x40004040002b7882 */ /* 0x000fe20000000000 */
[----:B------:R3:W-:Y:S01]  /*2510*/  UTCOMMA.4X gdesc[UR48], gdesc[UR16], tmem[UR44], tmem[UR56], idesc[UR57], tmem[UR64], UPT ;  /* 0x80403810300075ea */ /* 0x0007e2000b80002c */
[----:B------:R3:W-:Y:S01]  /*2520*/  UTCOMMA.4X gdesc[UR42], gdesc[UR46], tmem[UR44], tmem[UR54], idesc[UR55], tmem[UR62], UPT ;  /* 0x803e362e2a0075ea */ /* 0x0007e2000b80002c */
[----:B------:R3:W-:Y:S01]  /*2530*/  UTCBAR.MULTICAST [UR52], URZ, UR74 ;  /* 0x000000ff340073e9 */ /* 0x0007e2000800084a */
[----:B------:R3:W4:Y:S01]  /*2540*/  @!P0 SYNCS.PHASECHK.TRANS64.TRYWAIT P1, [UR50], R0 ;  /* 0x00000000ff0085a7 */ /* 0x0007220008021132 */
[----:B------:R-:W-:Y:S02]  /*2550*/  UIADD3 UR4, UPT, UPT, UR4, 0x1, URZ ;  /* 0x0000000104047890 */ /* 0x000fe4000fffe0ff */
[----:B------:R-:W-:Y:S02]  /*2560*/  UPLOP3.LUT UP2, UPT, UPT, UPT, UPT, 0x80, 0x8 ;  /* 0x000000000008789c */ /* 0x000fe40003f4f070 */
[----:B------:R-:W-:Y:S09]  /*2570*/  UISETP.NE.AND UP0, UPT, UR4, 0x10, UPT ;  /* 0x000000100400788c */ /* 0x000ff2000bf05270 */
[----:B------:R-:W-:Y:S05]  /*2580*/  BRA.U UP0, `(.L_x_40) ;  /* 0xfffffff900b87547 */ /* 0x000fea000b83ffff */
[----:B------:R-:W-:Y:S01]  /*2590*/  USHF.L.U32 UR4, UR75, 0x1f, URZ ;  /* 0x0000001f4b047899 */ /* 0x000fe200080006ff */
[----:B------:R-:W-:Y:S01]  /*25a0*/  LEA R3, R6, UR45, 0x3 ;  /* 0x0000002d06037c11 */ /* 0x000fe2000f8e18ff */
[----:B------:R2:W-:Y:S01]  /*25b0*/  UTCBAR.MULTICAST [UR77], URZ, UR76 ;  /* 0x000000ff4d0073e9 */ /* 0x0005e2000800084c */
[----:B------:R-:W-:-:S03]  /*25c0*/  SHF.L.U32 R4, R5, 0x1f, RZ ;  /* 0x0000001f05047819 */ /* 0x000fc600000006ff */
[----:B---3--:R-:W-:-:S04]  /*25d0*/  IMAD.U32 R0, RZ, RZ, UR4 ;  /* 0x00000004ff007e24 */ /* 0x008fc8000f8e00ff */
[----:B------:R2:W-:Y:S01]  /*25e0*/  SYNCS.PHASECHK.TRANS64.TRYWAIT PT, [UR45+0x38], R0 ;  /* 0x00003800ff0075a7 */ /* 0x0005e200080e112d */
[----:B------:R-:W3:Y:S02]  /*25f0*/  SYNCS.PHASECHK.TRANS64.TRYWAIT P0, [R3+URZ+0x40], R4 ;  /* 0x00004004030075a7 */ /* 0x000ee400080011ff */
[----:B--23--:R-:W-:Y:S05]  /*2600*/  @!P0 BRA `(.L_x_41) ;  /* 0x0000002c00c08947 */ /* 0x00cfea0003800000 */
.L_x_86:
[C---:B------:R-:W-:Y:S01]  /*2610*/  LEA R0, R6.reuse, UR45, 0x4 ;  /* 0x0000002d06007c11 */ /* 0x040fe2000f8e20ff */
[----:B------:R-:W-:Y:S01]  /*2620*/  VIADD R6, R6, 0x1 ;  /* 0x0000000106067836 */ /* 0x000fe20000000000 */
[----:B------:R-:W-:-:S04]  /*2630*/  UMOV UR4, UR75 ;  /* 0x0000004b00047c82 */ /* 0x000fc80008000000 */
[----:B------:R-:W3:Y:S01]  /*2640*/  LDS R0, [R0+0x2ec1c] ;  /* 0x02ec1c0000007984 */ /* 0x000ee20000000800 */
[C---:B----4-:R-:W-:Y:S01]  /*2650*/  ISETP.NE.AND P1, PT, R6.reuse, 0x2, PT ;  /* 0x000000020600780c */ /* 0x050fe20003f25270 */
[----:B------:R4:W-:Y:S06]  /*2660*/  MEMBAR.ALL.CTA ;  /* 0x0000000000007992 */ /* 0x0009ec0000008000 */
[----:B----4-:R-:W4:Y:S01]  /*2670*/  FENCE.VIEW.ASYNC.S ;  /* 0x00000000000073c6 */ /* 0x010f220000000000 */
[----:B------:R-:W-:Y:S02]  /*2680*/  SEL R4, RZ, 0x1, P1 ;  /* 0x00000001ff047807 */ /* 0x000fe40000800000 */
[----:B------:R-:W-:-:S02]  /*2690*/  SEL R6, R6, RZ, P1 ;  /* 0x000000ff06067207 */ /* 0x000fc40000800000 */
[----:B------:R-:W-:Y:S01]  /*26a0*/  LOP3.LUT R5, R5, R4, RZ, 0x3c, !PT ;  /* 0x0000000405057212 */ /* 0x000fe200078e3cff */
[----:B----4-:R4:W-:Y:S01]  /*26b0*/  SYNCS.ARRIVE.TRANS64.ART0 RZ, [R3+URZ+0x50], R2 ;  /* 0x0000500203ff79a7 */ /* 0x0109e200085000ff */
[----:B---3--:R-:W-:-:S13]  /*26c0*/  ISETP.NE.AND P0, PT, R0, 0x1, PT ;  /* 0x000000010000780c */ /* 0x008fda0003f05270 */
[----:B----4-:R-:W-:Y:S05]  /*26d0*/  @!P0 BRA `(.L_x_42) ;  /* 0xfffffff8002c8947 */ /* 0x010fea000383ffff */
.L_x_35:
[----:B------:R-:W-:-:S09]  /*26e0*/  UISETP.NE.AND UP0, UPT, UR53, URZ, UPT ;  /* 0x000000ff3500728c */ /* 0x000fd2000bf05270 */
[----:B------:R-:W-:Y:S05]  /*26f0*/  BRA.U UP0, `(.L_x_33) ;  /* 0x0000000100107547 */ /* 0x000fea000b800000 */
[----:B------:R-:W-:-:S06]  /*2700*/  USHF.L.U32 UR4, UR75, 0x1f, URZ ;  /* 0x0000001f4b047899 */ /* 0x000fcc00080006ff */
[----:B------:R-:W-:-:S04]  /*2710*/  MOV R0, UR4 ;  /* 0x0000000400007c02 */ /* 0x000fc80008000f00 */
[----:B------:R-:W3:Y:S02]  /*2720*/  SYNCS.PHASECHK.TRANS64.TRYWAIT P0, [UR45+0x38], R0 ;  /* 0x00003800ff0075a7 */ /* 0x000ee4000800112d */
[----:B---3--:R-:W-:Y:S05]  /*2730*/  @!P0 BRA `(.L_x_43) ;  /* 0x0000002c00908947 */ /* 0x008fea0003800000 */
.L_x_33:
[----:B------:R-:W-:-:S13]  /*2740*/  ISETP.GT.AND P0, PT, R70, 0x3, PT ;  /* 0x000000034600780c */ /* 0x000fda0003f04270 */
[----:B------:R-:W-:Y:S05]  /*2750*/  @P0 EXIT ;  /* 0x000000000000094d */ /* 0x000fea0003800000 */
[----:B------:R-:W-:-:S13]  /*2760*/  ISETP.NE.AND P0, PT, R70, RZ, PT ;  /* 0x000000ff4600720c */ /* 0x000fda0003f05270 */
[----:B------:R-:W-:Y:S05]  /*2770*/  @P0 BRA `(.L_x_44) ;  /* 0x0000000000bc0947 */ /* 0x000fea0003800000 */
[----:B------:R-:W4:Y:S01]  /*2780*/  S2UR UR7, SR_CgaCtaId ;  /* 0x00000000000779c3 */ /* 0x000f220000008800 */
[----:B------:R-:W-:Y:S01]  /*2790*/  NOP ;  /* 0x0000000000007918 */ /* 0x000fe20000000000 */
[----:B------:R-:W-:Y:S02]  /*27a0*/  UMOV UR4, 0x40 ;  /* 0x0000004000047882 */ /* 0x000fe40000000000 */
[----:B----4-:R-:W-:-:S09]  /*27b0*/  ULEA UR4, UR7, UR4, 0x18 ;  /* 0x0000000407047291 */ /* 0x010fd2000f8ec0ff */
[----:B--23--:R-:W2:Y:S01]  /*27c0*/  LDS.U8 R0, [UR4] ;  /* 0x00000004ff007984 */ /* 0x00cea20008000000 */
[----:B------:R-:W-:Y:S02]  /*27d0*/  UMOV UR4, 0x400 ;  /* 0x0000040000047882 */ /* 0x000fe40000000000 */
[----:B------:R-:W-:Y:S01]  /*27e0*/  ULEA UR6, UR7, UR4, 0x18 ;  /* 0x0000000407067291 */ /* 0x000fe2000f8ec0ff */
[----:B--2---:R-:W-:-:S13]  /*27f0*/  ISETP.NE.AND P0, PT, R0, RZ, PT ;  /* 0x000000ff0000720c */ /* 0x004fda0003f05270 */
[----:B------:R-:W-:Y:S05]  /*2800*/  @P0 BRA `(.L_x_45) ;  /* 0x0000000000800947 */ /* 0x000fea0003800000 */
[----:B------:R-:W-:-:S13]  /*2810*/  ELECT P0, URZ, PT ;  /* 0x0000000000ff782f */ /* 0x000fda0003800000 */
[----:B------:R-:W-:Y:S05]  /*2820*/  @!P0 BRA `(.L_x_46) ;  /* 0x0000000000888947 */ /* 0x000fea0003800000 */
[----:B------:R-:W-:-:S05]  /*2830*/  UMOV UR4, 0x10 ;  /* 0x0000001000047882 */ /* 0x000fca0000000000 */
[----:B------:R-:W-:Y:S04]  /*2840*/  DEPBAR.LE SB2, 0x36 ;  /* 0x0000ad800000791a */ /* 0x000fe80000000000 */
[----:B------:R-:W2:Y:S02]  /*2850*/  UTCATOMSWS.FIND_AND_SET.ALIGN UP0, UR4, UR4 ;  /* 0x00000004000475e3 */ /* 0x000ea40008000800 */
[----:B--2---:R-:W-:Y:S01]  /*2860*/  PLOP3.LUT P0, PT, PT, PT, UP0, 0x80, 0x8 ;  /* 0x000000000008781c */ /* 0x004fe20003f0f008 */
[----:B------:R-:W-:-:S03]  /*2870*/  IMAD.U32 R3, RZ, RZ, UR4 ;  /* 0x00000004ff037e24 */ /* 0x000fc6000f8e00ff */
[----:B------:R-:W-:-:S04]  /*2880*/  SEL R0, RZ, 0xffffffff, !P0 ;  /* 0xffffffffff007807 */ /* 0x000fc80004000000 */
[----:B------:R-:W-:-:S13]  /*2890*/  ISETP.NE.AND P0, PT, R0, RZ, PT ;  /* 0x000000ff0000720c */ /* 0x000fda0003f05270 */
[----:B------:R-:W-:Y:S05]  /*28a0*/  @P0 BRA `(.L_x_47) ;  /* 0x0000000000240947 */ /* 0x000fea0003800000 */
.L_x_48:
[----:B------:R-:W-:Y:S05]  /*28b0*/  NANOSLEEP 0x64 ;  /* 0x000000640000795d */ /* 0x000fea0003800000 */
[----:B------:R-:W-:-:S05]  /*28c0*/  UMOV UR4, 0x10 ;  /* 0x0000001000047882 */ /* 0x000fca0000000000 */
[----:B------:R-:W-:Y:S04]  /*28d0*/  DEPBAR.LE SB2, 0x36 ;  /* 0x0000ad800000791a */ /* 0x000fe80000000000 */
[----:B------:R-:W2:Y:S02]  /*28e0*/  UTCATOMSWS.FIND_AND_SET.ALIGN UP0, UR4, UR4 ;  /* 0x00000004000475e3 */ /* 0x000ea40008000800 */
[----:B--2---:R-:W-:Y:S01]  /*28f0*/  PLOP3.LUT P0, PT, PT, PT, UP0, 0x80, 0x8 ;  /* 0x000000000008781c */ /* 0x004fe20003f0f008 */
[----:B------:R-:W-:-:S03]  /*2900*/  IMAD.U32 R3, RZ, RZ, UR4 ;  /* 0x00000004ff037e24 */ /* 0x000fc6000f8e00ff */
[----:B------:R-:W-:-:S04]  /*2910*/  SEL R0, RZ, 0xffffffff, !P0 ;  /* 0xffffffffff007807 */ /* 0x000fc80004000000 */
[----:B------:R-:W-:-:S13]  /*2920*/  ISETP.NE.AND P0, PT, R0, RZ, PT ;  /* 0x000000ff0000720c */ /* 0x000fda0003f05270 */
[----:B------:R-:W-:Y:S05]  /*2930*/  @!P0 BRA `(.L_x_48) ;  /* 0xfffffffc00dc8947 */ /* 0x000fea000383ffff */
.L_x_47:
[----:B------:R-:W-:Y:S01]  /*2940*/  R2UR UR4, R3 ;  /* 0x00000000030472ca */ /* 0x000fe200000e0000 */
[----:B------:R-:W-:Y:S01]  /*2950*/  IMAD.MOV.U32 R0, RZ, RZ, 0xffff ;  /* 0x0000ffffff007424 */ /* 0x000fe200078e00ff */
[----:B------:R-:W-:-:S04]  /*2960*/  UMOV UR8, 0x1 ;  /* 0x0000000100087882 */ /* 0x000fc80000000000 */
[----:B------:R-:W-:Y:S01]  /*2970*/  SHF.L.U32 R0, R0, R3, RZ ;  /* 0x0000000300007219 */ /* 0x000fe200000006ff */
[----:B------:R-:W-:-:S06]  /*2980*/  IMAD.SHL.U32 R3, R3, 0x20, RZ ;  /* 0x0000002003037824 */ /* 0x000fcc00078e00ff */
[----:B------:R-:W-:-:S03]  /*2990*/  UIADD3 UR5, UPT, UPT, UR4, 0x10, URZ ;  /* 0x0000001004057890 */ /* 0x000fc6000fffe0ff */
[----:B------:R-:W-:Y:S01]  /*29a0*/  UMOV UR4, 0x50 ;  /* 0x0000005000047882 */ /* 0x000fe20000000000 */
[----:B------:R-:W-:Y:S02]  /*29b0*/  USHF.L.U32 UR5, UR8, UR5, URZ ;  /* 0x0000000508057299 */ /* 0x000fe400080006ff */
[----:B------:R-:W-:-:S04]  /*29c0*/  ULEA UR4, UR7, UR4, 0x18 ;  /* 0x0000000407047291 */ /* 0x000fc8000f8ec0ff */
[----:B------:R-:W-:-:S05]  /*29d0*/  LOP3.LUT R0, R0, UR5, RZ, 0xfc, !PT ;  /* 0x0000000500007c12 */ /* 0x000fca000f8efcff */
[----:B------:R2:W-:Y:S04]  /*29e0*/  ATOMS.OR RZ, [UR4], R0 ;  /* 0x00000000ffff798c */ /* 0x0005e8000b000004 */
[----:B------:R2:W-:Y:S01]  /*29f0*/  STS [UR6+0x68], R3 ;  /* 0x00006803ff007988 */ /* 0x0005e20008000806 */
[----:B------:R-:W-:Y:S05]  /*2a00*/  BRA `(.L_x_46) ;  /* 0x0000000000107947 */ /* 0x000fea0003800000 */
.L_x_45:
[----:B------:R-:W-:Y:S02]  /*2a10*/  MOV R0, 0xffffffff ;  /* 0xffffffff00007802 */ /* 0x000fe40000000f00 */
[----:B------:R-:W-:-:S03]  /*2a20*/  MOV R2, 0x2a50 ;  /* 0x00002a5000027802 */ /* 0x000fc60000000f00 */
[----:B------:R2:W-:Y:S04]  /*2a30*/  STS [UR6+0x68], R0 ;  /* 0x00006800ff007988 */ /* 0x0005e80008000806 */
[----:B-12---:R-:W-:Y:S05]  /*2a40*/  CALL.REL.NOINC `($__internal_1_$__cuda_sm10x_tcgen05_guardrail_trap_phase_invalid_during_alloc) ;  /* 0x0000002c003c7944 */ /* 0x006fea0003c00000 */
.L_x_46:
[----:B------:R-:W-:Y:S05]  /*2a50*/  WARPSYNC.ALL ;  /* 0x0000000000007948 */ /* 0x000fea0003800000 */
[----:B------:R-:W-:Y:S01]  /*2a60*/  NOP ;  /* 0x0000000000007918 */ /* 0x000fe20000000000 */
.L_x_44:
[----:B------:R-:W4:Y:S08]  /*2a70*/  S2UR UR4, SR_CgaCtaId ;  /* 0x00000000000479c3 */ /* 0x000f300000008800 */
[----:B------:R-:W-:Y:S06]  /*2a80*/  BAR.SYNC.DEFER_BLOCKING 0x3, 0xa0 ;  /* 0x00c2800000007b1d */ /* 0x000fec0000010000 */
[----:B------:R-:W-:-:S02]  /*2a90*/  UMOV UR5, 0x400 ;  /* 0x0000040000057882 */ /* 0x000fc40000000000 */
[----:B----4-:R-:W-:-:S06]  /*2aa0*/  ULEA UR4, UR4, UR5, 0x18 ;  /* 0x0000000504047291 */ /* 0x010fcc000f8ec0ff */
[----:B--2---:R-:W-:-:S05]  /*2ab0*/  MOV R3, UR4 ;  /* 0x0000000400037c02 */ /* 0x004fca0008000f00 */
[----:B------:R2:W4:Y:S01]  /*2ac0*/  LDS R69, [R3+0x68] ;  /* 0x0000680003457984 */ /* 0x0005220000000800 */
[----:B------:R-:W5:Y:S02]  /*2ad0*/  SYNCS.PHASECHK.TRANS64.TRYWAIT P0, [R3+URZ+0x40], RZ ;  /* 0x000040ff030075a7 */ /* 0x000f6400080011ff */
[----:B--2-45:R-:W-:Y:S05]  /*2ae0*/  @!P0 BRA `(.L_x_49) ;  /* 0x0000002800c48947 */ /* 0x034fea0003800000 */
.L_x_88:
[----:B------:R-:W4:Y:S01]  /*2af0*/  LDS.128 R60, [R3+0x2ec10] ;  /* 0x02ec1000033c7984 */ /* 0x000f220000000c00 */
[----:B---3--:R-:W-:Y:S01]  /*2b00*/  HFMA2 R0, -RZ, RZ, 0, 5.9604644775390625e-08 ;  /* 0x00000001ff007431 */ /* 0x008fe200000001ff */
[----:B------:R3:W-:Y:S06]  /*2b10*/  MEMBAR.ALL.CTA ;  /* 0x0000000000007992 */ /* 0x0007ec0000008000 */
[----:B---3--:R-:W3:Y:S02]  /*2b20*/  FENCE.VIEW.ASYNC.S ;  /* 0x00000000000073c6 */ /* 0x008ee40000000000 */
[----:B---3--:R3:W-:Y:S01]  /*2b30*/  SYNCS.ARRIVE.TRANS64.ART0 RZ, [R3+URZ+0x50], R0 ;  /* 0x0000500003ff79a7 */ /* 0x0087e200085000ff */
[----:B----4-:R-:W-:-:S13]  /*2b40*/  ISETP.NE.AND P0, PT, R63, 0x1, PT ;  /* 0x000000013f00780c */ /* 0x010fda0003f05270 */
[----:B---3--:R-:W-:Y:S05]  /*2b50*/  @P0 BRA `(.L_x_50) ;  /* 0x0000002000880947 */ /* 0x008fea0003800000 */
[----:B------:R-:W3:Y:S01]  /*2b60*/  S2UR UR7, SR_CgaCtaId ;  /* 0x00000000000779c3 */ /* 0x000ee20000008800 */
[----:B------:R-:W4:Y:S01]  /*2b70*/  S2R R64, SR_LANEID ;  /* 0x0000000000407919 */ /* 0x000f220000000000 */
[----:B------:R-:W-:Y:S01]  /*2b80*/  MOV R68, 0x1 ;  /* 0x0000000100447802 */ /* 0x000fe20000000f00 */
[----:B------:R-:W-:Y:S01]  /*2b90*/  UMOV UR12, 0x400 ;  /* 0x00000400000c7882 */ /* 0x000fe20000000000 */
[----:B------:R-:W-:Y:S01]  /*2ba0*/  MOV R67, RZ ;  /* 0x000000ff00437202 */ /* 0x000fe20000000f00 */
[----:B------:R-:W1:Y:S01]  /*2bb0*/  LDCU.64 UR10, c[0x0][0x348] ;  /* 0x00006900ff0a77ac */ /* 0x000e620008000a00 */
[----:B------:R-:W-:Y:S01]  /*2bc0*/  MOV R65, RZ ;  /* 0x000000ff00417202 */ /* 0x000fe20000000f00 */
[----:B-1-3--:R-:W-:-:S12]  /*2bd0*/  ULEA UR13, UR7, UR12, 0x18 ;  /* 0x0000000c070d7291 */ /* 0x00afd8000f8ec0ff */
.L_x_63:
[----:B-12-4-:R-:W1:Y:S01]  /*2be0*/  LDC.64 R8, c[0x0][0x750] ;  /* 0x0001d400ff087b82 */ /* 0x016e620000000a00 */
[----:B------:R-:W3:Y:S01]  /*2bf0*/  LDCU.64 UR4, c[0x0][0x358] ;  /* 0x00006b00ff0477ac */ /* 0x000ee20008000a00 */
[----:B------:R-:W-:-:S04]  /*2c00*/  SHF.L.U32 R63, R60, 0x7, RZ ;  /* 0x000000073c3f7819 */ /* 0x000fc800000006ff */
[----:B------:R-:W-:Y:S02]  /*2c10*/  IADD3 R7, PT, PT, R63, R66, RZ ;  /* 0x000000423f077210 */ /* 0x000fe40007ffe0ff */
[----:B------:R-:W2:Y:S01]  /*2c20*/  LDC.64 R4, c[0x0][0x758] ;  /* 0x0001d600ff047b82 */ /* 0x000ea20000000a00 */
[----:B-1----:R-:W-:-:S05]  /*2c30*/  IMAD.WIDE R8, R62, 0x4, R8 ;  /* 0x000000043e087825 */ /* 0x002fca00078e0208 */
[----:B---3--:R1:W5:Y:S01]  /*2c40*/  LDG.E R71, desc[UR4][R8.64] ;  /* 0x0000000408477981 */ /* 0x008362000c1e1900 */
[----:B--2---:R-:W-:-:S04]  /*2c50*/  IMAD.WIDE R6, R7, 0x4, R4 ;  /* 0x0000000407067825 */ /* 0x004fc800078e0204 */
[----:B------:R-:W-:Y:S01]  /*2c60*/  IMAD.U32 R4, R65, -0x80000000, RZ ;  /* 0x8000000041047824 */ /* 0x000fe200078e00ff */
[----:B------:R1:W5:Y:S03]  /*2c70*/  LDG.E R60, desc[UR4][R6.64] ;  /* 0x00000004063c7981 */ /* 0x000366000c1e1900 */
[----:B------:R-:W2:Y:S01]  /*2c80*/  SYNCS.PHASECHK.TRANS64.TRYWAIT P0, [R3+URZ+0x30], R4 ;  /* 0x00003004030075a7 */ /* 0x000ea200080011ff */
[----:B------:R-:W-:Y:S01]  /*2c90*/  SHF.L.U32 R72, R66, 0x10, RZ ;  /* 0x0000001042487819 */ /* 0x000fe200000006ff */
[----:B------:R-:W-:-:S03]  /*2ca0*/  IMAD.MOV.U32 R2, RZ, RZ, R62 ;  /* 0x000000ffff027224 */ /* 0x000fc600078e003e */
[----:B------:R-:W-:Y:S01]  /*2cb0*/  LOP3.LUT R72, R72, 0xe00000, RZ, 0xc0, !PT ;  /* 0x00e0000048487812 */ /* 0x000fe200078ec0ff */
[----:B-12---:R-:W-:Y:S06]  /*2cc0*/  @!P0 BRA `(.L_x_51) ;  /* 0x0000002800608947 */ /* 0x006fec0003800000 */
.L_x_90:
[----:B------:R-:W-:Y:S01]  /*2cd0*/  IMAD.IADD R72, R69, 0x1, R72 ;  /* 0x0000000145487824 */ /* 0x000fe200078e0248 */
[----:B------:R-:W-:Y:S01]  /*2ce0*/  ISETP.NE.AND P4, PT, R65, RZ, PT ;  /* 0x000000ff4100720c */ /* 0x000fe20003f85270 */
[----:B------:R-:W-:Y:S01]  /*2cf0*/  IMAD.SHL.U32 R73, R61, 0x100, RZ ;  /* 0x000001003d497824 */ /* 0x000fe200078e00ff */
[----:B------:R-:W-:Y:S02]  /*2d00*/  MOV R78, R65 ;  /* 0x00000041004e7202 */ /* 0x000fe40000000f00 */
[----:B------:R-:W-:Y:S02]  /*2d10*/  CS2R R76, SRZ ;  /* 0x00000000004c7805 */ /* 0x000fe4000001ff00 */
[----:B------:R-:W-:Y:S01]  /*2d20*/  CS2R R74, SRZ ;  /* 0x00000000004a7805 */ /* 0x000fe2000001ff00 */
[----:B------:R-:W-:-:S07]  /*2d30*/  IMAD R72, R65, 0xd0, R72 ;  /* 0x000000d041487824 */ /* 0x000fce00078e0248 */
.L_x_58:
[----:B------:R-:W-:Y:S01]  /*2d40*/  IADD3 R62, PT, PT, R76, 0x3, RZ ;  /* 0x000000034c3e7810 */ /* 0x000fe20007ffe0ff */
[----:B------:R-:W-:Y:S05]  /*2d50*/  WARPSYNC.ALL ;  /* 0x0000000000007948 */ /* 0x000fea0003800000 */
[----:B------:R-:W-:Y:S01]  /*2d60*/  NOP ;  /* 0x0000000000007918 */ /* 0x000fe20000000000 */
[----:B------:R-:W-:Y:S01]  /*2d70*/  SEL R79, R62, R75, !P4 ;  /* 0x0000004b3e4f7207 */ /* 0x000fe20006000000 */
[----:B------:R-:W-:Y:S01]  /*2d80*/  BSSY.RECONVERGENT B0, `(.L_x_52) ;  /* 0x0000073000007945 */ /* 0x000fe20003800200 */
[----:B-1----:R-:W-:Y:S02]  /*2d90*/  LEA R5, R66, R3, 0x7 ;  /* 0x0000000342057211 */ /* 0x002fe400078e38ff */
[----:B------:R-:W-:Y:S02]  /*2da0*/  SHF.L.U32 R79, R79, 0x6, RZ ;  /* 0x000000064f4f7819 */ /* 0x000fe400000006ff */
[----:B--2---:R-:W-:Y:S02]  /*2db0*/  IADD3 R8, PT, PT, R5, 0x440, RZ ;  /* 0x0000044005087810 */ /* 0x004fe40007ffe0ff */
[----:B------:R-:W-:Y:S02]  /*2dc0*/  IADD3 R6, PT, PT, R79, R72, RZ ;  /* 0x000000484f067210 */ /* 0x000fe40007ffe0ff */
[C---:B------:R-:W-:Y:S02]  /*2dd0*/  IADD3 R4, PT, PT, R5.reuse, 0x460, RZ ;  /* 0x0000046005047810 */ /* 0x040fe40007ffe0ff */
[----:B------:R-:W-:Y:S02]  /*2de0*/  R2UR UR4, R6 ;  /* 0x00000000060472ca */ /* 0x000fe400000e0000 */
[C---:B------:R-:W-:Y:S02]  /*2df0*/  IADD3 R7, PT, PT, R5.reuse, 0x470, RZ ;  /* 0x0000047005077810 */ /* 0x040fe40007ffe0ff */
[----:B------:R-:W-:Y:S02]  /*2e00*/  SHF.R.U32.HI R93, RZ, 0x3, R8 ;  /* 0x00000003ff5d7819 */ /* 0x000fe40000011608 */
[----:B------:R-:W-:Y:S02]  /*2e10*/  SHF.R.U32.HI R95, RZ, 0x3, R4 ;  /* 0x00000003ff5f7819 */ /* 0x000fe40000011604 */
[----:B------:R-:W-:Y:S02]  /*2e20*/  SHF.R.U32.HI R80, RZ, 0x3, R7 ;  /* 0x00000003ff507819 */ /* 0x000fe40000011607 */
[C---:B------:R-:W-:Y:S02]  /*2e30*/  IADD3 R9, PT, PT, R5.reuse, 0x450, RZ ;  /* 0x0000045005097810 */ /* 0x040fe40007ffe0ff */
[----:B------:R-:W-:Y:S01]  /*2e40*/  LOP3.LUT R93, R8, 0x70, R93, 0x78, !PT ;  /* 0x00000070085d7812 */ /* 0x000fe200078e785d */
[----:B------:R-:W1:Y:S01]  /*2e50*/  LDTM.x32 R28, tmem[UR4+0x20] ;  /* 0x00002004001c79ee */ /* 0x000e6200082c0000 */
[----:B------:R-:W-:Y:S02]  /*2e60*/  R2UR UR4, R6 ;  /* 0x00000000060472ca */ /* 0x000fe400000e0000 */
[----:B------:R-:W-:Y:S02]  /*2e70*/  IADD3 R8, PT, PT, R5, 0x400, RZ ;  /* 0x0000040005087810 */ /* 0x000fe40007ffe0ff */
[----:B------:R-:W-:Y:S02]  /*2e80*/  SHF.R.U32.HI R94, RZ, 0x3, R9 ;  /* 0x00000003ff5e7819 */ /* 0x000fe40000011609 */
[----:B------:R-:W-:Y:S02]  /*2e90*/  SHF.R.U32.HI R81, RZ, 0x3, R8 ;  /* 0x00000003ff517819 */ /* 0x000fe40000011608 */
[----:B------:R-:W-:Y:S02]  /*2ea0*/  LOP3.LUT R94, R9, 0x70, R94, 0x78, !PT ;  /* 0x00000070095e7812 */ /* 0x000fe400078e785e */
[----:B------:R-:W-:Y:S02]  /*2eb0*/  LOP3.LUT R81, R8, 0x70, R81, 0x78, !PT ;  /* 0x0000007008517812 */ /* 0x000fe400078e7851 */
[----:B------:R-:W-:Y:S02]  /*2ec0*/  LOP3.LUT R95, R4, 0x70, R95, 0x78, !PT ;  /* 0x00000070045f7812 */ /* 0x000fe400078e785f */
[----:B------:R-:W-:Y:S02]  /*2ed0*/  IADD3 R4, PT, PT, R5, 0x420, RZ ;  /* 0x0000042005047810 */ /* 0x000fe40007ffe0ff */
[----:B------:R-:W-:Y:S02]  /*2ee0*/  LOP3.LUT R80, R7, 0x70, R80, 0x78, !PT ;  /* 0x0000007007507812 */ /* 0x000fe400078e7850 */
[C---:B------:R-:W-:Y:S02]  /*2ef0*/  IADD3 R7, PT, PT, R5.reuse, 0x410, RZ ;  /* 0x0000041005077810 */ /* 0x040fe40007ffe0ff */
[----:B------:R-:W-:Y:S02]  /*2f00*/  IADD3 R5, PT, PT, R5, 0x430, RZ ;  /* 0x0000043005057810 */ /* 0x000fe40007ffe0ff */
[----:B------:R-:W-:Y:S01]  /*2f10*/  SHF.R.U32.HI R82, RZ, 0x3, R7 ;  /* 0x00000003ff527819 */ /* 0x000fe20000011607 */
[C---:B-1---5:R-:W-:Y:S01]  /*2f20*/  FMUL R85, R71.reuse, R28 ;  /* 0x0000001c47557220 */ /* 0x062fe20000400000 */
[----:B------:R-:W-:Y:S01]  /*2f30*/  SHF.R.U32.HI R83, RZ, 0x3, R4 ;  /* 0x00000003ff537819 */ /* 0x000fe20000011604 */
[C---:B------:R-:W-:Y:S01]  /*2f40*/  FMUL R86, R71.reuse, R29 ;  /* 0x0000001d47567220 */ /* 0x040fe20000400000 */
[----:B------:R-:W-:Y:S01]  /*2f50*/  SHF.R.U32.HI R84, RZ, 0x3, R5 ;  /* 0x00000003ff547819 */ /* 0x000fe20000011605 */
[----:B------:R-:W-:Y:S01]  /*2f60*/  FMUL R87, R71, R30 ;  /* 0x0000001e47577220 */ /* 0x000fe20000400000 */
[----:B------:R-:W-:Y:S01]  /*2f70*/  LOP3.LUT R82, R7, 0x70, R82, 0x78, !PT ;  /* 0x0000007007527812 */ /* 0x000fe200078e7852 */
[C---:B------:R-:W-:Y:S01]  /*2f80*/  FMUL R88, R71.reuse, R31 ;  /* 0x0000001f47587220 */ /* 0x040fe20000400000 */
[----:B------:R-:W-:Y:S01]  /*2f90*/  LOP3.LUT R83, R4, 0x70, R83, 0x78, !PT ;  /* 0x0000007004537812 */ /* 0x000fe200078e7853 */
[----:B------:R-:W-:Y:S01]  /*2fa0*/  FMUL R89, R71, R32 ;  /* 0x0000002047597220 */ /* 0x000fe20000400000 */
[----:B------:R-:W-:Y:S01]  /*2fb0*/  LOP3.LUT R84, R5, 0x70, R84, 0x78, !PT ;  /* 0x0000007005547812 */ /* 0x000fe200078e7854 */
[C---:B------:R-:W-:Y:S01]  /*2fc0*/  FMUL R90, R71.reuse, R33 ;  /* 0x00000021475a7220 */ /* 0x040fe20000400000 */
[C---:B------:R-:W-:Y:S01]  /*2fd0*/  FMUL R91, R71.reuse, R34 ;  /* 0x00000022475b7220 */ /* 0x040fe20000400000 */
[C---:B------:R-:W-:Y:S01]  /*2fe0*/  FMUL R92, R71.reuse, R35 ;  /* 0x00000023475c7220 */ /* 0x040fe20000400000 */
[----:B------:R-:W-:Y:S01]  /*2ff0*/  ISETP.NE.AND P0, PT, R74, RZ, PT ;  /* 0x000000ff4a00720c */ /* 0x000fe20003f05270 */
[----:B------:R-:W1:Y:S01]  /*3000*/  LDTM.x32 R4, tmem[UR4] ;  /* 0x00000004000479ee */ /* 0x000e6200082c0000 */
[C---:B------:R-:W-:Y:S01]  /*3010*/  FMUL R36, R71.reuse, R36 ;  /* 0x0000002447247220 */ /* 0x040fe20000400000 */
        /* <DEDUP_REMOVED lines=22> */
[C---:B-1----:R-:W-:Y:S01]  /*3180*/  FMUL R100, R71.reuse, R8 ;  /* 0x0000000847647220 */ /* 0x042fe20000400000 */
        /* <DEDUP_REMOVED lines=9> */
[----:B------:R-:W-:Y:S01]  /*3220*/  F2FP.BF16.F32.PACK_AB R8, R86, R85 ;  /* 0x000000555608723e */ /* 0x000fe200000010ff */
        /* <DEDUP_REMOVED lines=10> */
[----:B------:R-:W-:Y:S01]  /*32d0*/  FMUL R112, R71, R20 ;  /* 0x0000001447707220 */ /* 0x000fe20000400000 */
        /* <DEDUP_REMOVED lines=22> */
[----:B------:R-:W-:Y:S01]  /*3440*/  FMUL R35, R71, R35 ;  /* 0x0000002347237220 */ /* 0x000fe20000400000 */
[----:B------:R-:W-:Y:S06]  /*3450*/  @P0 BRA `(.L_x_53) ;  /* 0x0000000000140947 */ /* 0x000fec0003800000 */
[----:B------:R-:W-:Y:S01]  /*3460*/  ELECT P0, URZ, PT ;  /* 0x0000000000ff782f */ /* 0x000fe20003800000 */
[----:B------:R-:W-:Y:S01]  /*3470*/  NOP ;  /* 0x0000000000007918 */ /* 0x000fe20000000000 */
[----:B------:R-:W-:Y:S11]  /*3480*/  LOP3.LUT R65, R65, 0x1, RZ, 0x3c, !PT ;  /* 0x0000000141417812 */ /* 0x000ff600078e3cff */
[----:B------:R-:W-:Y:S04]  /*3490*/  @P0 IMAD.MOV.U32 R4, RZ, RZ, 0x1 ;  /* 0x00000001ff040424 */ /* 0x000fe800078e00ff */
[----:B------:R1:W-:Y:S03]  /*34a0*/  @P0 SYNCS.ARRIVE.TRANS64.ART0 RZ, [R3+URZ+0x38], R4 ;  /* 0x0000380403ff09a7 */ /* 0x0003e600085000ff */
.L_x_53:
[----:B------:R-:W-:Y:S05]  /*34b0*/  BSYNC.RECONVERGENT B0 ;  /* 0x0000000000007941 */ /* 0x000fea0003800200 */
.L_x_52:
[----:B------:R-:W-:Y:S01]  /*34c0*/  F2FP.BF16.F32.PACK_AB R20, R53, R52 ;  /* 0x000000343514723e */ /* 0x000fe200000010ff */
[----:B------:R2:W-:Y:S01]  /*34d0*/  STS.128 [R93], R8 ;  /* 0x000000085d007388 */ /* 0x0005e20000000c00 */
[----:B------:R-:W-:Y:S02]  /*34e0*/  F2FP.BF16.F32.PACK_AB R21, R55, R54 ;  /* 0x000000363715723e */ /* 0x000fe400000010ff */
[----:B------:R-:W-:Y:S01]  /*34f0*/  F2FP.BF16.F32.PACK_AB R22, R57, R56 ;  /* 0x000000383916723e */ /* 0x000fe200000010ff */
[----:B------:R3:W-:Y:S01]  /*3500*/  STS.128 [R94], R12 ;  /* 0x0000000c5e007388 */ /* 0x0007e20000000c00 */
[----:B------:R-:W-:Y:S02]  /*3510*/  F2FP.BF16.F32.PACK_AB R23, R59, R58 ;  /* 0x0000003a3b17723e */ /* 0x000fe400000010ff */
[----:B-1----:R-:W-:Y:S01]  /*3520*/  F2FP.BF16.F32.PACK_AB R4, R97, R96 ;  /* 0x000000606104723e */ /* 0x002fe200000010ff */
[----:B------:R1:W-:Y:S01]  /*3530*/  STS.128 [R95], R16 ;  /* 0x000000105f007388 */ /* 0x0003e20000000c00 */
[----:B------:R-:W-:Y:S02]  /*3540*/  F2FP.BF16.F32.PACK_AB R5, R99, R98 ;  /* 0x000000626305723e */ /* 0x000fe400000010ff */
[----:B------:R-:W-:Y:S01]  /*3550*/  F2FP.BF16.F32.PACK_AB R6, R101, R100 ;  /* 0x000000646506723e */ /* 0x000fe200000010ff */
[----:B------:R4:W-:Y:S01]  /*3560*/  STS.128 [R80], R20 ;  /* 0x0000001450007388 */ /* 0x0009e20000000c00 */
[----:B------:R-:W-:Y:S02]  /*3570*/  F2FP.BF16.F32.PACK_AB R7, R103, R102 ;  /* 0x000000666707723e */ /* 0x000fe400000010ff */
[----:B------:R-:W-:Y:S02]  /*3580*/  ISETP.NE.AND P2, PT, R70, RZ, PT ;  /* 0x000000ff4600720c */ /* 0x000fe40003f45270 */
[C---:B------:R-:W-:Y:S01]  /*3590*/  ISETP.GE.U32.AND P3, PT, R74.reuse, 0x6, PT ;  /* 0x000000064a00780c */ /* 0x040fe20003f66070 */
[----:B------:R4:W-:Y:S01]  /*35a0*/  STS.128 [R81], R4 ;  /* 0x0000000451007388 */ /* 0x0009e20000000c00 */
[----:B------:R-:W-:Y:S01]  /*35b0*/  VIADD R74, R74, 0x2 ;  /* 0x000000024a4a7836 */ /* 0x000fe20000000000 */
[----:B--2---:R-:W-:Y:S02]  /*35c0*/  F2FP.BF16.F32.PACK_AB R8, R105, R104 ;  /* 0x000000686908723e */ /* 0x004fe400000010ff */
[----:B------:R-:W-:Y:S02]  /*35d0*/  F2FP.BF16.F32.PACK_AB R9, R107, R106 ;  /* 0x0000006a6b09723e */ /* 0x000fe400000010ff */
[----:B------:R-:W-:Y:S02]  /*35e0*/  F2FP.BF16.F32.PACK_AB R10, R109, R108 ;  /* 0x0000006c6d0a723e */ /* 0x000fe400000010ff */
[----:B------:R-:W-:Y:S02]  /*35f0*/  F2FP.BF16.F32.PACK_AB R11, R111, R110 ;  /* 0x0000006e6f0b723e */ /* 0x000fe400000010ff */
[----:B---3--:R-:W-:Y:S02]  /*3600*/  F2FP.BF16.F32.PACK_AB R12, R113, R112 ;  /* 0x00000070710c723e */ /* 0x008fe400000010ff */
[----:B------:R-:W-:Y:S01]  /*3610*/  F2FP.BF16.F32.PACK_AB R13, R115, R114 ;  /* 0x00000072730d723e */ /* 0x000fe200000010ff */
[----:B------:R4:W-:Y:S01]  /*3620*/  STS.128 [R82], R8 ;  /* 0x0000000852007388 */ /* 0x0009e20000000c00 */
[----:B------:R-:W-:Y:S02]  /*3630*/  F2FP.BF16.F32.PACK_AB R14, R25, R24 ;  /* 0x00000018190e723e */ /* 0x000fe400000010ff */
[----:B------:R-:W-:Y:S02]  /*3640*/  F2FP.BF16.F32.PACK_AB R15, R27, R26 ;  /* 0x0000001a1b0f723e */ /* 0x000fe400000010ff */
[----:B-1----:R-:W-:Y:S02]  /*3650*/  F2FP.BF16.F32.PACK_AB R16, R29, R28 ;  /* 0x0000001c1d10723e */ /* 0x002fe400000010ff */
[----:B------:R-:W-:Y:S01]  /*3660*/  F2FP.BF16.F32.PACK_AB R17, R31, R30 ;  /* 0x0000001e1f11723e */ /* 0x000fe200000010ff */
[----:B------:R4:W-:Y:S01]  /*3670*/  STS.128 [R83], R12 ;  /* 0x0000000c53007388 */ /* 0x0009e20000000c00 */
[----:B------:R-:W-:Y:S02]  /*3680*/  F2FP.BF16.F32.PACK_AB R18, R33, R32 ;  /* 0x000000202112723e */ /* 0x000fe400000010ff */
[----:B------:R-:W-:Y:S05]  /*3690*/  F2FP.BF16.F32.PACK_AB R19, R35, R34 ;  /* 0x000000222313723e */ /* 0x000fea00000010ff */
[----:B------:R4:W-:Y:S01]  /*36a0*/  STS.128 [R84], R16 ;  /* 0x0000001054007388 */ /* 0x0009e20000000c00 */
[----:B------:R1:W-:Y:S06]  /*36b0*/  MEMBAR.ALL.CTA ;  /* 0x0000000000007992 */ /* 0x0003ec0000008000 */
[----:B-1----:R-:W1:Y:S02]  /*36c0*/  FENCE.VIEW.ASYNC.S ;  /* 0x00000000000073c6 */ /* 0x002e640000000000 */
[----:B-1----:R-:W-:Y:S06]  /*36d0*/  BAR.SYNC.DEFER_BLOCKING 0x2, 0x80 ;  /* 0x0082000000007b1d */ /* 0x002fec0000010000 */
[----:B------:R-:W-:Y:S05]  /*36e0*/  @P2 BRA `(.L_x_54) ;  /* 0x0000000000482947 */ /* 0x000fea0003800000 */
[----:B------:R-:W-:Y:S01]  /*36f0*/  PLOP3.LUT P0, PT, PT, PT, PT, 0x80, 0x8 ;  /* 0x000000000008781c */ /* 0x000fe20003f0f070 */
[----:B------:R-:W-:Y:S01]  /*3700*/  UIADD3 UR8, UP0, UPT, UR10, 0x240, URZ ;  /* 0x000002400a087890 */ /* 0x000fe2000ff1e0ff */
[----:B------:R-:W-:Y:S01]  /*3710*/  IMAD.IADD R79, R73, 0x1, R79 ;  /* 0x00000001494f7824 */ /* 0x000fe200078e024f */
[----:B----4-:R-:W-:Y:S02]  /*3720*/  IADD3 R4, PT, PT, R3, 0x400, RZ ;  /* 0x0000040003047810 */ /* 0x010fe40007ffe0ff */
[----:B------:R-:W-:Y:S11]  /*3730*/  UIADD3.X UR9, UPT, UPT, URZ, UR11, URZ, UP0, !UPT ;  /* 0x0000000bff097290 */ /* 0x000ff600087fe4ff */
[----:B------:R-:W-:Y:S01]  /*3740*/  @!UPT UIADD3 URZ, UPT, UPT, URZ, URZ, URZ ;  /* 0x000000fffffff290 */ /* 0x000fe2000fffe0ff */
.L_x_55:
[----:B------:R-:W-:Y:S02]  /*3750*/  PLOP3.LUT P1, PT, P1, P0, PT, 0xf2, 0x2f ;  /* 0x00000000002f781c */ /* 0x000fe40000f21e72 */
[----:B------:R-:W-:Y:S08]  /*3760*/  @P0 R2UR P1, UR6, R63 ;  /* 0x000000003f0602ca */ /* 0x000ff00000020000 */
[----:B------:R-:W-:Y:S02]  /*3770*/  PLOP3.LUT P1, PT, P1, P0, PT, 0xf2, 0x2f ;  /* 0x00000000002f781c */ /* 0x000fe40000f21e72 */
[----:B------:R-:W-:Y:S08]  /*3780*/  @P0 R2UR.OR P1, UR5, R79 ;  /* 0x000000004f0502ca */ /* 0x000ff00000120000 */
[----:B------:R-:W-:Y:S02]  /*3790*/  PLOP3.LUT P1, PT, P1, P0, PT, 0xf2, 0x2f ;  /* 0x00000000002f781c */ /* 0x000fe40000f21e72 */
[----:B------:R-:W-:Y:S08]  /*37a0*/  @P0 R2UR.OR P1, UR4, R4 ;  /* 0x00000000040402ca */ /* 0x000ff00000120000 */
[----:B------:R-:W-:Y:S02]  /*37b0*/  @P0 PLOP3.LUT P0, PT, P1, PT, PT, 0x80, 0x8 ;  /* 0x000000000008081c */ /* 0x000fe40000f0f070 */
[----:B------:R-:W-:Y:S03]  /*37c0*/  PLOP3.LUT P1, PT, PT, PT, PT, 0x80, 0x8 ;  /* 0x000000000008781c */ /* 0x000fe60003f2f070 */
[----:B------:R1:W-:Y:S08]  /*37d0*/  UTMASTG.2D [UR4], [UR8], desc[URZ] ;  /* 0x0000ff04080073b5 */ /* 0x0003f00008009000 */
[----:B-1----:R-:W-:Y:S05]  /*37e0*/  @P0 BRA.U.ANY `(.L_x_55) ;  /* 0xfffffffd00d80947 */ /* 0x002fea000393ffff */
[----:B------:R0:W-:Y:S01]  /*37f0*/  UTMACMDFLUSH ;  /* 0x00000000000079b7 */ /* 0x0001e20000000000 */
[----:B------:R-:W-:Y:S04]  /*3800*/  DEPBAR.LE SB0, 0x0 ;  /* 0x000080000000791a */ /* 0x000fe80000000000 */
.L_x_54:
[----:B------:R-:W-:Y:S01]  /*3810*/  BAR.SYNC.DEFER_BLOCKING 0x2, 0x80 ;  /* 0x0082000000007b1d */ /* 0x000fe20000010000 */
[----:B----4-:R-:W-:Y:S01]  /*3820*/  FMUL R5, R34, -1.4426950216293334961 ;  /* 0xbfb8aa3b22057820 */ /* 0x010fe20000400000 */
[----:B------:R-:W-:Y:S01]  /*3830*/  FMUL R15, R24, -1.4426950216293334961 ;  /* 0xbfb8aa3b180f7820 */ /* 0x000fe20000400000 */
[----:B------:R-:W-:Y:S01]  /*3840*/  FMUL R6, R33, -1.4426950216293334961 ;  /* 0xbfb8aa3b21067820 */ /* 0x000fe20000400000 */
[----:B------:R-:W-:Y:S01]  /*3850*/  FMUL R8, R31, -1.4426950216293334961 ;  /* 0xbfb8aa3b1f087820 */ /* 0x000fe20000400000 */
[----:B------:R-:W-:Y:S01]  /*3860*/  FMUL R7, R32, -1.4426950216293334961 ;  /* 0xbfb8aa3b20077820 */ /* 0x000fe20000400000 */
[----:B------:R-:W-:Y:S01]  /*3870*/  FMUL R11, R28, -1.4426950216293334961 ;  /* 0xbfb8aa3b1c0b7820 */ /* 0x000fe20000400000 */
[----:B------:R-:W-:Y:S01]  /*3880*/  MUFU.EX2 R5, R5 ;  /* 0x0000000500057308 */ /* 0x000fe20000000800 */
[----:B------:R-:W-:Y:S01]  /*3890*/  FMUL R13, R26, -1.4426950216293334961 ;  /* 0xbfb8aa3b1a0d7820 */ /* 0x000fe20000400000 */
[----:B------:R-:W-:Y:S01]  /*38a0*/  LEA R123, R66, R3, 0x6 ;  /* 0x00000003427b7211 */ /* 0x000fe200078e30ff */
[----:B------:R-:W-:Y:S01]  /*38b0*/  FMUL R9, R30, -1.4426950216293334961 ;  /* 0xbfb8aa3b1e097820 */ /* 0x000fe20000400000 */
[----:B------:R-:W-:Y:S01]  /*38c0*/  FMUL R12, R27, -1.4426950216293334961 ;  /* 0xbfb8aa3b1b0c7820 */ /* 0x000fe20000400000 */
[----:B------:R-:W-:Y:S01]  /*38d0*/  FMUL R16, R115, -1.4426950216293334961 ;  /* 0xbfb8aa3b73107820 */ /* 0x000fe20000400000 */
[----:B------:R-:W-:Y:S01]  /*38e0*/  IADD3 R125, PT, PT, R123, 0x4410, RZ ;  /* 0x000044107b7d7810 */ /* 0x000fe20007ffe0ff */
[----:B------:R-:W-:Y:S03]  /*38f0*/  FMUL R14, R25, -1.4426950216293334961 ;  /* 0xbfb8aa3b190e7820 */ /* 0x000fe60000400000 */
[----:B------:R-:W-:Y:S01]  /*3900*/  MUFU.EX2 R15, R15 ;  /* 0x0000000f000f7308 */ /* 0x000fe20000000800 */
[----:B------:R-:W-:Y:S01]  /*3910*/  IADD3 R124, PT, PT, R123, 0x4420, RZ ;  /* 0x000044207b7c7810 */ /* 0x000fe20007ffe0ff */
[----:B------:R-:W-:Y:S01]  /*3920*/  FMUL R10, R29, -1.4426950216293334961 ;  /* 0xbfb8aa3b1d0a7820 */ /* 0x000fe20000400000 */
[----:B------:R-:W-:Y:S01]  /*3930*/  FMUL R94, R98, -1.4426950216293334961 ;  /* 0xbfb8aa3b625e7820 */ /* 0x000fe20000400000 */
[----:B------:R-:W-:Y:S01]  /*3940*/  FMUL R18, R105, -1.4426950216293334961 ;  /* 0xbfb8aa3b69127820 */ /* 0x000fe20000400000 */
[----:B------:R-:W-:Y:S01]  /*3950*/  FMUL R95, R102, -1.4426950216293334961 ;  /* 0xbfb8aa3b665f7820 */ /* 0x000fe20000400000 */
[----:B------:R-:W-:Y:S01]  /*3960*/  FMUL R116, R103, -1.4426950216293334961 ;  /* 0xbfb8aa3b67747820 */ /* 0x000fe20000400000 */
[----:B------:R-:W-:Y:S03]  /*3970*/  FMUL R117, R100, -1.4426950216293334961 ;  /* 0xbfb8aa3b64757820 */ /* 0x000fe60000400000 */
[----:B------:R-:W-:Y:S01]  /*3980*/  MUFU.EX2 R9, R9 ;  /* 0x0000000900097308 */ /* 0x000fe20000000800 */
[----:B------:R-:W-:Y:S01]  /*3990*/  FMUL R118, R101, -1.4426950216293334961 ;  /* 0xbfb8aa3b65767820 */ /* 0x000fe20000400000 */
        /* <DEDUP_REMOVED lines=15> */
[----:B------:R-:W-:Y:S09]  /*3a90*/  FMUL R23, R112, -1.4426950216293334961 ;  /* 0xbfb8aa3b70177820 */ /* 0x000ff20000400000 */
[----:B------:R-:W-:Y:S10]  /*3aa0*/  MUFU.EX2 R4, R4 ;  /* 0x0000000400047308 */ /* 0x000ff40000000800 */
        /* <DEDUP_REMOVED lines=25> */
[----:B------:R-:W1:Y:S02]  /*3c40*/  MUFU.EX2 R17, R17 ;  /* 0x0000001100117308 */ /* 0x000e640000000800 */
[----:B-1----:R-:W-:Y:S01]  /*3c50*/  FADD R17, R17, 1 ;  /* 0x3f80000011117421 */ /* 0x002fe20000000000 */
[----:B------:R-:W-:Y:S01]  /*3c60*/  FADD R22, R22, 1 ;  /* 0x3f80000016167421 */ /* 0x000fe20000000000 */
[----:B------:R-:W-:Y:S01]  /*3c70*/  FADD R21, R21, 1 ;  /* 0x3f80000015157421 */ /* 0x000fe20000000000 */
[----:B------:R-:W-:Y:S01]  /*3c80*/  FADD R19, R19, 1 ;  /* 0x3f80000013137421 */ /* 0x000fe20000000000 */
[----:B------:R-:W-:Y:S04]  /*3c90*/  FADD R20, R20, 1 ;  /* 0x3f80000014147421 */ /* 0x000fe80000000000 */
[----:B------:R-:W1:Y:S01]  /*3ca0*/  MUFU.RCP R121, R22 ;  /* 0x0000001600797308 */ /* 0x000e620000001000 */
[----:B------:R-:W-:Y:S01]  /*3cb0*/  FADD R8, R8, 1 ;  /* 0x3f80000008087421 */ /* 0x000fe20000000000 */
[----:B------:R-:W-:Y:S01]  /*3cc0*/  FADD R120, R93, 1 ;  /* 0x3f8000005d787421 */ /* 0x000fe20000000000 */
[----:B------:R-:W-:Y:S01]  /*3cd0*/  FADD R11, R11, 1 ;  /* 0x3f8000000b0b7421 */ /* 0x000fe20000000000 */
[----:B------:R-:W-:Y:S01]  /*3ce0*/  FADD R10, R10, 1 ;  /* 0x3f8000000a0a7421 */ /* 0x000fe20000000000 */
[----:B------:R-:W-:Y:S01]  /*3cf0*/  FADD R9, R9, 1 ;  /* 0x3f80000009097421 */ /* 0x000fe20000000000 */
[----:B------:R-:W-:Y:S01]  /*3d00*/  FADD R4, R4, 1 ;  /* 0x3f80000004047421 */ /* 0x000fe20000000000 */
[----:B------:R-:W-:Y:S03]  /*3d10*/  FADD R5, R5, 1 ;  /* 0x3f80000005057421 */ /* 0x000fe60000000000 */
[----:B------:R-:W2:Y:S01]  /*3d20*/  MUFU.RCP R8, R8 ;  /* 0x0000000800087308 */ /* 0x000ea20000001000 */
[----:B------:R-:W-:Y:S01]  /*3d30*/  FADD R15, R15, 1 ;  /* 0x3f8000000f0f7421 */ /* 0x000fe20000000000 */
[----:B------:R-:W-:Y:S01]  /*3d40*/  FADD R6, R6, 1 ;  /* 0x3f80000006067421 */ /* 0x000fe20000000000 */
[----:B------:R-:W-:Y:S01]  /*3d50*/  FADD R119, R94, 1 ;  /* 0x3f8000005e777421 */ /* 0x000fe20000000000 */
[----:B------:R-:W-:Y:S01]  /*3d60*/  FADD R94, R18, 1 ;  /* 0x3f800000125e7421 */ /* 0x000fe20000000000 */
[----:B------:R-:W-:Y:S01]  /*3d70*/  FADD R18, R16, 1 ;  /* 0x3f80000010127421 */ /* 0x000fe20000000000 */
[----:B------:R-:W-:Y:S01]  /*3d80*/  FADD R12, R12, 1 ;  /* 0x3f8000000c0c7421 */ /* 0x000fe20000000000 */
[----:B------:R-:W-:Y:S03]  /*3d90*/  FADD R7, R7, 1 ;  /* 0x3f80000007077421 */ /* 0x000fe60000000000 */
[----:B------:R-:W3:Y:S01]  /*3da0*/  MUFU.RCP R9, R9 ;  /* 0x0000000900097308 */ /* 0x000ee20000001000 */
[----:B-1----:R-:W-:Y:S01]  /*3db0*/  FMUL R96, R96, R121 ;  /* 0x0000007960607220 */ /* 0x002fe20000400000 */
[----:B------:R-:W-:Y:S01]  /*3dc0*/  FADD R13, R13, 1 ;  /* 0x3f8000000d0d7421 */ /* 0x000fe20000000000 */
[----:B------:R-:W-:Y:S01]  /*3dd0*/  FADD R14, R14, 1 ;  /* 0x3f8000000e0e7421 */ /* 0x000fe20000000000 */
[----:B------:R-:W-:Y:S01]  /*3de0*/  FADD R80, R80, 1 ;  /* 0x3f80000050507421 */ /* 0x000fe20000000000 */
[----:B------:R-:W-:Y:S01]  /*3df0*/  FMUL R85, R85, R96 ;  /* 0x0000006055557220 */ /* 0x000fe20000400000 */
[----:B------:R-:W-:Y:S01]  /*3e00*/  FADD R79, R79, 1 ;  /* 0x3f8000004f4f7421 */ /* 0x000fe20000000000 */
[----:B------:R-:W-:Y:S03]  /*3e10*/  FADD R84, R84, 1 ;  /* 0x3f80000054547421 */ /* 0x000fe60000000000 */
[----:B------:R-:W1:Y:S01]  /*3e20*/  MUFU.RCP R4, R4 ;  /* 0x0000000400047308 */ /* 0x000e620000001000 */
[----:B--2---:R-:W-:Y:S01]  /*3e30*/  FMUL R8, R31, R8 ;  /* 0x000000081f087220 */ /* 0x004fe20000400000 */
[----:B------:R-:W-:Y:S01]  /*3e40*/  FMUL R85, R60, R85 ;  /* 0x000000553c557220 */ /* 0x000fe20000400000 */
[----:B------:R-:W-:Y:S01]  /*3e50*/  FADD R82, R82, 1 ;  /* 0x3f80000052527421 */ /* 0x000fe20000000000 */
[----:B------:R-:W-:Y:S01]  /*3e60*/  FADD R81, R81, 1 ;  /* 0x3f80000051517421 */ /* 0x000fe20000000000 */
[----:B------:R-:W-:Y:S01]  /*3e70*/  FMUL R55, R55, R8 ;  /* 0x0000000837377220 */ /* 0x000fe20000400000 */
[----:B------:R-:W-:Y:S01]  /*3e80*/  FADD R83, R83, 1 ;  /* 0x3f80000053537421 */ /* 0x000fe20000000000 */
[----:B------:R-:W-:Y:S03]  /*3e90*/  FADD R95, R95, 1 ;  /* 0x3f8000005f5f7421 */ /* 0x000fe60000000000 */
[----:B------:R-:W2:Y:S01]  /*3ea0*/  MUFU.RCP R80, R80 ;  /* 0x0000005000507308 */ /* 0x000ea20000001000 */
[----:B---3--:R-:W-:Y:S01]  /*3eb0*/  FMUL R9, R30, R9 ;  /* 0x000000091e097220 */ /* 0x008fe20000400000 */
[----:B------:R-:W-:Y:S01]  /*3ec0*/  FADD R116, R116, 1 ;  /* 0x3f80000074747421 */ /* 0x000fe20000000000 */
[----:B------:R-:W-:Y:S01]  /*3ed0*/  FADD R117, R117, 1 ;  /* 0x3f80000075757421 */ /* 0x000fe20000000000 */
[----:B------:R-:W-:Y:S01]  /*3ee0*/  FADD R118, R118, 1 ;  /* 0x3f80000076767421 */ /* 0x000fe20000000000 */
[----:B------:R-:W-:Y:S01]  /*3ef0*/  FMUL R9, R54, R9 ;  /* 0x0000000936097220 */ /* 0x000fe20000400000 */
[----:B------:R-:W-:Y:S04]  /*3f00*/  FADD R23, R23, 1 ;  /* 0x3f80000017177421 */ /* 0x000fe80000000000 */
[----:B------:R-:W3:Y:S01]  /*3f10*/  MUFU.RCP R79, R79 ;  /* 0x0000004f004f7308 */ /* 0x000ee20000001000 */
[----:B-1----:R-:W-:Y:S04]  /*3f20*/  FMUL R4, R35, R4 ;  /* 0x0000000423047220 */ /* 0x002fe80000400000 */
[----:B------:R-:W-:Y:S05]  /*3f30*/  FMUL R59, R59, R4 ;  /* 0x000000043b3b7220 */ /* 0x000fea0000400000 */
[----:B------:R-:W1:Y:S01]  /*3f40*/  MUFU.RCP R5, R5 ;  /* 0x0000000500057308 */ /* 0x000e620000001000 */
[----:B--2---:R-:W-:Y:S04]  /*3f50*/  FMUL R80, R111, R80 ;  /* 0x000000506f507220 */ /* 0x004fe80000400000 */
[----:B------:R-:W-:Y:S05]  /*3f60*/  FMUL R43, R43, R80 ;  /* 0x000000502b2b7220 */ /* 0x000fea0000400000 */
[----:B------:R-:W2:Y:S01]  /*3f70*/  MUFU.RCP R15, R15 ;  /* 0x0000000f000f7308 */ /* 0x000ea20000001000 */
[----:B------:R-:W-:Y:S01]  /*3f80*/  FMUL R4, R60, R43 ;  /* 0x0000002b3c047220 */ /* 0x000fe20000400000 */
[----:B---3--:R-:W-:Y:S04]  /*3f90*/  FMUL R79, R110, R79 ;  /* 0x0000004f6e4f7220 */ /* 0x008fe80000400000 */
[----:B------:R-:W-:Y:S04]  /*3fa0*/  FMUL R79, R42, R79 ;  /* 0x0000004f2a4f7220 */ /* 0x000fe80000400000 */
[----:B------:R-:W3:Y:S01]  /*3fb0*/  MUFU.RCP R6, R6 ;  /* 0x0000000600067308 */ /* 0x000ee20000001000 */
[----:B-1----:R-:W-:Y:S01]  /*3fc0*/  FMUL R5, R34, R5 ;  /* 0x0000000522057220 */ /* 0x002fe20000400000 */
[----:B------:R-:W-:Y:S03]  /*3fd0*/  FMUL R79, R60, R79 ;  /* 0x0000004f3c4f7220 */ /* 0x000fe60000400000 */
[----:B------:R-:W-:Y:S05]  /*3fe0*/  FMUL R5, R58, R5 ;  /* 0x000000053a057220 */ /* 0x000fea0000400000 */
[----:B------:R-:W1:Y:S01]  /*3ff0*/  MUFU.RCP R84, R84 ;  /* 0x0000005400547308 */ /* 0x000e620000001000 */
[----:B--2---:R-:W-:Y:S09]  /*4000*/  FMUL R15, R24, R15 ;  /* 0x0000000f180f7220 */ /* 0x004ff20000400000 */
[----:B------:R-:W2:Y:S01]  /*4010*/  MUFU.RCP R82, R82 ;  /* 0x0000005200527308 */ /* 0x000ea20000001000 */
[----:B---3--:R-:W-:Y:S04]  /*4020*/  FMUL R6, R33, R6 ;  /* 0x0000000621067220 */ /* 0x008fe80000400000 */
[----:B------:R-:W-:Y:S01]  /*4030*/  FMUL R57, R57, R6 ;  /* 0x0000000639397220 */ /* 0x000fe20000400000 */
[C---:B------:R-:W-:Y:S04]  /*4040*/  FMUL R6, R60.reuse, R5 ;  /* 0x000000053c067220 */ /* 0x040fe80000400000 */
        /* <DEDUP_REMOVED lines=12> */
[----:B------:R-:W-:Y:S01]  /*4110*/  FMUL R24, R60, R81 ;  /* 0x000000513c187220 */ /* 0x000fe20000400000 */
[----:B------:R-:W-:Y:S01]  /*4120*/  FMUL R27, R48, R15 ;  /* 0x0000000f301b7220 */ /* 0x000fe20000400000 */
[C---:B------:R-:W-:Y:S01]  /*4130*/  FMUL R15, R60.reuse, R59 ;  /* 0x0000003b3c0f7220 */ /* 0x040fe20000400000 */
[----:B------:R-:W-:Y:S02]  /*4140*/  FMUL R51, R51, R12 ;  /* 0x0000000c33337220 */ /* 0x000fe40000400000 */
[C---:B------:R-:W-:Y:S03]  /*4150*/  FMUL R27, R60.reuse, R27 ;  /* 0x0000001b3c1b7220 */ /* 0x040fe60000400000 */
[----:B------:R-:W1:Y:S01]  /*4160*/  MUFU.RCP R95, R95 ;  /* 0x0000005f005f7308 */ /* 0x000e620000001000 */
[----:B------:R-:W-:Y:S01]  /*4170*/  FMUL R51, R60, R51 ;  /* 0x000000333c337220 */ /* 0x000fe20000400000 */
[----:B--2---:R-:W-:Y:S04]  /*4180*/  FMUL R83, R106, R83 ;  /* 0x000000536a537220 */ /* 0x004fe80000400000 */
[----:B------:R-:W-:Y:S04]  /*4190*/  FMUL R83, R38, R83 ;  /* 0x0000005326537220 */ /* 0x000fe80000400000 */
[----:B------:R-:W2:Y:S01]  /*41a0*/  MUFU.RCP R116, R116 ;  /* 0x0000007400747308 */ /* 0x000ea20000001000 */
[----:B---3--:R-:W-:Y:S01]  /*41b0*/  FMUL R7, R32, R7 ;  /* 0x0000000720077220 */ /* 0x008fe20000400000 */
[----:B------:R-:W-:Y:S03]  /*41c0*/  FMUL R83, R60, R83 ;  /* 0x000000533c537220 */ /* 0x000fe60000400000 */
[----:B------:R-:W-:Y:S05]  /*41d0*/  FMUL R7, R56, R7 ;  /* 0x0000000738077220 */ /* 0x000fea0000400000 */
[----:B------:R-:W3:Y:S01]  /*41e0*/  MUFU.RCP R117, R117 ;  /* 0x0000007500757308 */ /* 0x000ee20000001000 */
[----:B------:R-:W-:Y:S01]  /*41f0*/  FMUL R7, R60, R7 ;  /* 0x000000073c077220 */ /* 0x000fe20000400000 */
[----:B-1----:R-:W-:Y:S04]  /*4200*/  FMUL R102, R102, R95 ;  /* 0x0000005f66667220 */ /* 0x002fe80000400000 */
[----:B------:R-:W-:Y:S04]  /*4210*/  FMUL R91, R91, R102 ;  /* 0x000000665b5b7220 */ /* 0x000fe80000400000 */
        /* <DEDUP_REMOVED lines=11> */
[----:B------:R1:W4:Y:S01]  /*42d0*/  MUFU.RCP R122, R21 ;  /* 0x00000015007a7308 */ /* 0x0003220000001000 */
[----:B--2---:R-:W-:Y:S01]  /*42e0*/  FMUL R98, R98, R119 ;  /* 0x0000007762627220 */ /* 0x004fe20000400000 */
[C---:B------:R-:W-:Y:S03]  /*42f0*/  FMUL R101, R60.reuse, R101 ;  /* 0x000000653c657220 */ /* 0x040fe60000400000 */
[----:B------:R-:W-:Y:S05]  /*4300*/  FMUL R87, R87, R98 ;  /* 0x0000006257577220 */ /* 0x000fea0000400000 */
[----:B------:R-:W2:Y:S01]  /*4310*/  MUFU.RCP R11, R11 ;  /* 0x0000000b000b7308 */ /* 0x000ea20000001000 */
[----:B---3--:R-:W-:Y:S01]  /*4320*/  FMUL R99, R99, R120 ;  /* 0x0000007863637220 */ /* 0x008fe20000400000 */
[----:B------:R-:W-:Y:S03]  /*4330*/  FMUL R87, R60, R87 ;  /* 0x000000573c577220 */ /* 0x000fe60000400000 */
[----:B------:R-:W-:Y:S05]  /*4340*/  FMUL R99, R88, R99 ;  /* 0x0000006358637220 */ /* 0x000fea0000400000 */
[----:B------:R-:W3:Y:S01]  /*4350*/  MUFU.RCP R18, R18 ;  /* 0x0000001200127308 */ /* 0x000ee20000001000 */
[----:B-1----:R-:W-:Y:S01]  /*4360*/  IADD3 R21, PT, PT, R123, 0x4400, RZ ;  /* 0x000044007b157810 */ /* 0x002fe20007ffe0ff */
[----:B----4-:R-:W-:Y:S01]  /*4370*/  FMUL R97, R97, R122 ;  /* 0x0000007a61617220 */ /* 0x010fe20000400000 */
[----:B------:R-:W-:Y:S01]  /*4380*/  IADD3 R123, PT, PT, R123, 0x4430, RZ ;  /* 0x000044307b7b7810 */ /* 0x000fe20007ffe0ff */
[----:B------:R-:W-:Y:S01]  /*4390*/  FMUL R34, R60, R99 ;  /* 0x000000633c227220 */ /* 0x000fe20000400000 */
[----:B------:R-:W-:Y:S01]  /*43a0*/  SHF.R.U32.HI R16, RZ, 0x3, R21 ;  /* 0x00000003ff107819 */ /* 0x000fe20000011615 */
[----:B------:R-:W-:Y:S01]  /*43b0*/  FMUL R97, R86, R97 ;  /* 0x0000006156617220 */ /* 0x000fe20000400000 */
[----:B------:R-:W-:Y:S03]  /*43c0*/  SHF.R.U32.HI R22, RZ, 0x3, R123 ;  /* 0x00000003ff167819 */ /* 0x000fe6000001167b */
[----:B------:R-:W1:Y:S01]  /*43d0*/  MUFU.RCP R13, R13 ;  /* 0x0000000d000d7308 */ /* 0x000e620000001000 */
[----:B------:R-:W-:Y:S01]  /*43e0*/  LOP3.LUT R16, R21, 0x30, R16, 0x78, !PT ;  /* 0x0000003015107812 */ /* 0x000fe200078e7810 */
[----:B--2---:R-:W-:Y:S01]  /*43f0*/  FMUL R11, R28, R11 ;  /* 0x0000000b1c0b7220 */ /* 0x004fe20000400000 */
[----:B------:R-:W-:Y:S01]  /*4400*/  F2FP.BF16.F32.PACK_AB R5, R34, R87 ;  /* 0x000000572205723e */ /* 0x000fe200000010ff */
[----:B------:R-:W-:Y:S01]  /*4410*/  FMUL R32, R60, R97 ;  /* 0x000000613c207220 */ /* 0x000fe20000400000 */
[----:B------:R-:W-:Y:S02]  /*4420*/  SHF.R.U32.HI R21, RZ, 0x3, R124 ;  /* 0x00000003ff157819 */ /* 0x000fe4000001167c */
[----:B------:R-:W-:Y:S03]  /*4430*/  LOP3.LUT R22, R123, 0x30, R22, 0x78, !PT ;  /* 0x000000307b167812 */ /* 0x000fe600078e7816 */
[----:B------:R-:W2:Y:S01]  /*4440*/  MUFU.RCP R14, R14 ;  /* 0x0000000e000e7308 */ /* 0x000ea20000001000 */
[----:B------:R-:W-:Y:S01]  /*4450*/  LOP3.LUT R21, R124, 0x30, R21, 0x78, !PT ;  /* 0x000000307c157812 */ /* 0x000fe200078e7815 */
[----:B---3--:R-:W-:Y:S04]  /*4460*/  FMUL R18, R115, R18 ;  /* 0x0000001273127220 */ /* 0x008fe80000400000 */
[----:B------:R-:W-:Y:S01]  /*4470*/  FMUL R47, R47, R18 ;  /* 0x000000122f2f7220 */ /* 0x000fe20000400000 */
[----:B------:R-:W-:Y:S03]  /*4480*/  FMNMX.NAN R18, |R4|, |R15|, !PT ;  /* 0x4000000f04127209 */ /* 0x000fe60007820200 */
[----:B------:R-:W3:Y:S01]  /*4490*/  MUFU.RCP R23, R23 ;  /* 0x0000001700177308 */ /* 0x000ee20000001000 */
[----:B------:R-:W-:Y:S01]  /*44a0*/  F2FP.BF16.F32.PACK_AB R15, R15, R6 ;  /* 0x000000060f0f723e */ /* 0x000fe200000010ff */
[----:B-1----:R-:W-:Y:S08]  /*44b0*/  FMUL R13, R26, R13 ;  /* 0x0000000d1a0d7220 */ /* 0x002ff00000400000 */
[----:B------:R-:W1:Y:S01]  /*44c0*/  MUFU.RCP R30, R19 ;  /* 0x00000013001e7308 */ /* 0x000e620000001000 */
[----:B--2---:R-:W-:Y:S01]  /*44d0*/  FMUL R14, R25, R14 ;  /* 0x0000000e190e7220 */ /* 0x004fe20000400000 */
[----:B------:R-:W-:Y:S01]  /*44e0*/  FMUL R25, R50, R13 ;  /* 0x0000000d32197220 */ /* 0x000fe20000400000 */
[C---:B------:R-:W-:Y:S02]  /*44f0*/  FMUL R13, R60.reuse, R55 ;  /* 0x000000373c0d7220 */ /* 0x040fe40000400000 */
[----:B------:R-:W-:Y:S01]  /*4500*/  FMUL R49, R49, R14 ;  /* 0x0000000e31317220 */ /* 0x000fe20000400000 */
[C---:B------:R-:W-:Y:S01]  /*4510*/  FMUL R14, R60.reuse, R57 ;  /* 0x000000393c0e7220 */ /* 0x040fe20000400000 */
[----:B------:R-:W-:Y:S03]  /*4520*/  FMUL R38, R60, R25 ;  /* 0x000000193c267220 */ /* 0x000fe60000400000 */
[----:B------:R-:W2:Y:S01]  /*4530*/  MUFU.RCP R10, R10 ;  /* 0x0000000a000a7308 */ /* 0x000ea20000001000 */
[----:B---3--:R-:W-:Y:S01]  /*4540*/  FMUL R23, R112, R23 ;  /* 0x0000001770177220 */ /* 0x008fe20000400000 */
[----:B------:R-:W-:Y:S01]  /*4550*/  FMUL R40, R60, R49 ;  /* 0x000000313c287220 */ /* 0x000fe20000400000 */
[----:B------:R-:W-:Y:S02]  /*4560*/  FMNMX.NAN R28, |R41|, |R14|, !PT ;  /* 0x4000000e291c7209 */ /* 0x000fe40007820200 */
[----:B------:R-:W-:Y:S02]  /*4570*/  F2FP.BF16.F32.PACK_AB R14, R14, R7 ;  /* 0x000000070e0e723e */ /* 0x000fe400000010ff */
[----:B------:R-:W-:Y:S03]  /*4580*/  FMNMX3.NAN R28, |R101|, |R40|, R28, !PT ;  /* 0x40000028651c7276 */ /* 0x000fe6000782021c */
[----:B------:R-:W-:Y:S01]  /*4590*/  MUFU.RCP R93, R20 ;  /* 0x00000014005d7308 */ /* 0x000fe20000001000 */
[----:B-1----:R-:W-:Y:S01]  /*45a0*/  FMUL R30, R113, R30 ;  /* 0x0000001e711e7220 */ /* 0x002fe20000400000 */
[----:B------:R-:W-:Y:S01]  /*45b0*/  FMUL R19, R52, R11 ;  /* 0x0000000b34137220 */ /* 0x000fe20000400000 */
[----:B------:R-:W-:Y:S01]  /*45c0*/  F2FP.BF16.F32.PACK_AB R11, R4, R79 ;  /* 0x0000004f040b723e */ /* 0x000fe200000010ff */
[C---:B------:R-:W-:Y:S01]  /*45d0*/  FMUL R4, R60.reuse, R39 ;  /* 0x000000273c047220 */ /* 0x040fe20000400000 */
[----:B------:R-:W-:Y:S01]  /*45e0*/  FMUL R45, R45, R30 ;  /* 0x0000001e2d2d7220 */ /* 0x000fe20000400000 */
[C---:B------:R-:W-:Y:S01]  /*45f0*/  FMUL R30, R60.reuse, R91 ;  /* 0x0000005b3c1e7220 */ /* 0x040fe20000400000 */
[----:B------:R-:W-:Y:S03]  /*4600*/  FMUL R19, R60, R19 ;  /* 0x000000133c137220 */ /* 0x000fe60000400000 */
[----:B------:R-:W1:Y:S01]  /*4610*/  MUFU.RCP R17, R17 ;  /* 0x0000001100117308 */ /* 0x000e620000001000 */
[----:B------:R-:W-:Y:S01]  /*4620*/  FMNMX.NAN R31, |R4|, |R13|, !PT ;  /* 0x4000000d041f7209 */ /* 0x000fe20007820200 */
[----:B--2---:R-:W-:Y:S01]  /*4630*/  FMUL R10, R29, R10 ;  /* 0x0000000a1d0a7220 */ /* 0x004fe20000400000 */
[----:B------:R-:W-:Y:S01]  /*4640*/  FMUL R29, R44, R23 ;  /* 0x000000172c1d7220 */ /* 0x000fe20000400000 */
[----:B------:R-:W-:Y:S01]  /*4650*/  FMNMX.NAN R23, |R79|, |R6|, !PT ;  /* 0x400000064f177209 */ /* 0x000fe20007820200 */
[----:B------:R-:W-:Y:S01]  /*4660*/  FMUL R6, R60, R9 ;  /* 0x000000093c067220 */ /* 0x000fe20000400000 */
[----:B------:R-:W-:Y:S01]  /*4670*/  F2FP.BF16.F32.PACK_AB R9, R4, R83 ;  /* 0x000000530409723e */ /* 0x000fe200000010ff */
[----:B------:R-:W-:Y:S01]  /*4680*/  FMUL R53, R53, R10 ;  /* 0x0000000a35357220 */ /* 0x000fe20000400000 */
[----:B------:R-:W-:Y:S02]  /*4690*/  F2FP.BF16.F32.PACK_AB R10, R41, R24 ;  /* 0x00000018290a723e */ /* 0x000fe400000010ff */
[----:B------:R-:W2:Y:S01]  /*46a0*/  MUFU.RCP R94, R94 ;  /* 0x0000005e005e7308 */ /* 0x000ea20000001000 */
[-C--:B------:R-:W-:Y:S01]  /*46b0*/  FMNMX.NAN R26, |R83|, |R6|.reuse, !PT ;  /* 0x40000006531a7209 */ /* 0x080fe20007820200 */
[C---:B------:R-:W-:Y:S01]  /*46c0*/  FMUL R12, R60.reuse, R53 ;  /* 0x000000353c0c7220 */ /* 0x040fe20000400000 */
[----:B------:R-:W-:Y:S01]  /*46d0*/  F2FP.BF16.F32.PACK_AB R13, R13, R6 ;  /* 0x000000060d0d723e */ /* 0x000fe200000010ff */
[----:B------:R-:W-:Y:S01]  /*46e0*/  FMUL R29, R60, R29 ;  /* 0x0000001d3c1d7220 */ /* 0x000fe20000400000 */
[----:B------:R-:W-:Y:S01]  /*46f0*/  FMNMX.NAN R24, |R24|, |R7|, !PT ;  /* 0x4000000718187209 */ /* 0x000fe20007820200 */
[----:B------:R-:W-:Y:S01]  /*4700*/  FMUL R42, R60, R45 ;  /* 0x0000002d3c2a7220 */ /* 0x000fe20000400000 */
[----:B------:R-:W-:Y:S01]  /*4710*/  F2FP.BF16.F32.PACK_AB R7, R103, R30 ;  /* 0x0000001e6707723e */ /* 0x000fe200000010ff */
[----:B-1----:R-:W-:Y:S01]  /*4720*/  FMUL R17, R114, R17 ;  /* 0x0000001172117220 */ /* 0x002fe20000400000 */
[----:B------:R-:W-:Y:S01]  /*4730*/  F2FP.BF16.F32.PACK_AB R6, R101, R89 ;  /* 0x000000596506723e */ /* 0x000fe200000010ff */
[----:B------:R-:W-:Y:S01]  /*4740*/  FMUL R93, R104, R93 ;  /* 0x0000005d685d7220 */ /* 0x000fe20000400000 */
[----:B------:R-:W-:Y:S01]  /*4750*/  F2FP.BF16.F32.PACK_AB R4, R32, R85 ;  /* 0x000000552004723e */ /* 0x000fe200000010ff */
[----:B------:R-:W-:Y:S01]  /*4760*/  FMUL R17, R46, R17 ;  /* 0x000000112e117220 */ /* 0x000fe20000400000 */
[----:B------:R-:W-:Y:S01]  /*4770*/  SHF.R.U32.HI R20, RZ, 0x3, R125 ;  /* 0x00000003ff147819 */ /* 0x000fe2000001167d */
[----:B------:R-:W-:Y:S01]  /*4780*/  FMUL R93, R36, R93 ;  /* 0x0000005d245d7220 */ /* 0x000fe20000400000 */
[----:B------:R-:W-:Y:S01]  /*4790*/  FMNMX3.NAN R103, |R103|, |R51|, R18, !PT ;  /* 0x4000003367677276 */ /* 0x000fe20007820212 */
[----:B------:R1:W-:Y:S01]  /*47a0*/  STS.128 [R16], R4 ;  /* 0x0000000410007388 */ /* 0x0003e20000000c00 */
[----:B------:R-:W-:Y:S01]  /*47b0*/  LOP3.LUT R20, R125, 0x30, R20, 0x78, !PT ;  /* 0x000000307d147812 */ /* 0x000fe200078e7814 */
[----:B--2---:R-:W-:Y:S01]  /*47c0*/  FMUL R94, R105, R94 ;  /* 0x0000005e695e7220 */ /* 0x004fe20000400000 */
[----:B------:R-:W-:Y:S01]  /*47d0*/  FMNMX3.NAN R23, |R30|, |R38|, R23, !PT ;  /* 0x400000261e177276 */ /* 0x000fe20007820217 */
[C---:B------:R-:W-:Y:S01]  /*47e0*/  FMUL R93, R60.reuse, R93 ;  /* 0x0000005d3c5d7220 */ /* 0x040fe20000400000 */
[----:B------:R-:W-:Y:S01]  /*47f0*/  FMNMX3.NAN R24, |R89|, |R27|, R24, !PT ;  /* 0x4000001b59187276 */ /* 0x000fe20007820218 */
[----:B------:R-:W-:Y:S01]  /*4800*/  FMUL R37, R37, R94 ;  /* 0x0000005e25257220 */ /* 0x000fe20000400000 */
[C---:B------:R-:W-:Y:S01]  /*4810*/  FMUL R18, R60.reuse, R47 ;  /* 0x0000002f3c127220 */ /* 0x040fe20000400000 */
[C---:B------:R-:W-:Y:S01]  /*4820*/  FMUL R25, R60.reuse, R17 ;  /* 0x000000113c197220 */ /* 0x040fe20000400000 */
[----:B------:R-:W-:Y:S01]  /*4830*/  FMNMX.NAN R36, |R93|, |R19|, !PT ;  /* 0x400000135d247209 */ /* 0x000fe20007820200 */
[----:B------:R-:W-:Y:S02]  /*4840*/  FMUL R37, R60, R37 ;  /* 0x000000253c257220 */ /* 0x000fe40000400000 */
[----:B------:R-:W-:Y:S02]  /*4850*/  FMNMX3.NAN R34, |R34|, |R18|, R31, !PT ;  /* 0x4000001222227276 */ /* 0x000fe4000782021f */
[----:B------:R-:W-:Y:S02]  /*4860*/  F2FP.BF16.F32.PACK_AB R17, R18, R25 ;  /* 0x000000191211723e */ /* 0x000fe400000010ff */
[C---:B------:R-:W-:Y:S02]  /*4870*/  F2FP.BF16.F32.PACK_AB R8, R37.reuse, R93 ;  /* 0x0000005d2508723e */ /* 0x040fe400000010ff */
[----:B------:R-:W-:Y:S02]  /*4880*/  F2FP.BF16.F32.PACK_AB R18, R40, R27 ;  /* 0x0000001b2812723e */ /* 0x000fe400000010ff */
[----:B------:R-:W-:Y:S01]  /*4890*/  FMNMX.NAN R33, |R37|, |R12|, !PT ;  /* 0x4000000c25217209 */ /* 0x000fe20007820200 */
[----:B------:R2:W-:Y:S01]  /*48a0*/  STS.128 [R20], R8 ;  /* 0x0000000814007388 */ /* 0x0005e20000000c00 */
[----:B------:R-:W-:Y:S02]  /*48b0*/  F2FP.BF16.F32.PACK_AB R12, R12, R19 ;  /* 0x000000130c0c723e */ /* 0x000fe400000010ff */
[----:B------:R-:W-:Y:S02]  /*48c0*/  F2FP.BF16.F32.PACK_AB R19, R51, R38 ;  /* 0x000000263313723e */ /* 0x000fe400000010ff */
[----:B------:R-:W-:Y:S02]  /*48d0*/  FMNMX3.NAN R26, |R87|, |R25|, R26, !PT ;  /* 0x40000019571a7276 */ /* 0x000fe4000782021a */
[----:B------:R-:W-:Y:S02]  /*48e0*/  FMNMX3.NAN R33, |R32|, |R42|, R33, !PT ;  /* 0x4000002a20217276 */ /* 0x000fe40007820221 */
[----:B------:R-:W-:Y:S02]  /*48f0*/  FMNMX.NAN R34, R103, R34, !PT ;  /* 0x0000002267227209 */ /* 0x000fe40007820000 */
[-C--:B-1----:R-:W-:Y:S02]  /*4900*/  F2FP.BF16.F32.PACK_AB R16, R42, R29.reuse ;  /* 0x0000001d2a10723e */ /* 0x082fe400000010ff */
[----:B------:R-:W-:Y:S02]  /*4910*/  FMNMX3.NAN R29, |R85|, |R29|, R36, !PT ;  /* 0x4000001d551d7276 */ /* 0x000fe40007820224 */
[----:B------:R-:W-:Y:S01]  /*4920*/  FMNMX.NAN R23, R23, R26, !PT ;  /* 0x0000001a17177209 */ /* 0x000fe20007820000 */
[----:B------:R2:W-:Y:S01]  /*4930*/  STS.128 [R21], R16 ;  /* 0x0000001015007388 */ /* 0x0005e20000000c00 */
[----:B------:R-:W-:Y:S02]  /*4940*/  FMNMX3.NAN R28, R33, R28, R34, !PT ;  /* 0x0000001c211c7276 */ /* 0x000fe40007820022 */
[----:B------:R-:W-:Y:S04]  /*4950*/  FMNMX3.NAN R23, R29, R24, R23, !PT ;  /* 0x000000181d177276 */ /* 0x000fe80007820017 */
[----:B------:R-:W-:Y:S01]  /*4960*/  FMNMX3.NAN R28, R23, R28, RZ, !PT ;  /* 0x0000001c171c7276 */ /* 0x000fe200078200ff */
[----:B------:R2:W-:Y:S03]  /*4970*/  STS.128 [R22], R12 ;  /* 0x0000000c16007388 */ /* 0x0005e60000000c00 */
[----:B------:R-:W-:Y:S01]  /*4980*/  FMNMX R77, R28, R77, !PT ;  /* 0x0000004d1c4d7209 */ /* 0x000fe20007800000 */
[----:B------:R1:W-:Y:S06]  /*4990*/  MEMBAR.ALL.CTA ;  /* 0x0000000000007992 */ /* 0x0003ec0000008000 */
[----:B-1----:R-:W1:Y:S02]  /*49a0*/  FENCE.VIEW.ASYNC.S ;  /* 0x00000000000073c6 */ /* 0x002e640000000000 */
[----:B-1----:R-:W-:Y:S06]  /*49b0*/  BAR.SYNC.DEFER_BLOCKING 0x2, 0x80 ;  /* 0x0082000000007b1d */ /* 0x002fec0000010000 */
[----:B------:R-:W-:Y:S05]  /*49c0*/  @P2 BRA `(.L_x_56) ;  /* 0x00000000004c2947 */ /* 0x000fea0003800000 */
[----:B------:R-:W-:Y:S01]  /*49d0*/  VIADD R4, R3, 0x4400 ;  /* 0x0000440003047836 */ /* 0x000fe20000000000 */
[----:B------:R-:W-:Y:S01]  /*49e0*/  ISETP.NE.AND P0, PT, R78, RZ, PT ;  /* 0x000000ff4e00720c */ /* 0x000fe20003f05270 */
[----:B------:R-:W-:Y:S03]  /*49f0*/  UIADD3 UR8, UP0, UPT, UR10, 0x2c0, URZ ;  /* 0x000002c00a087890 */ /* 0x000fe6000ff1e0ff */
[----:B------:R-:W-:Y:S01]  /*4a00*/  SEL R62, R62, R75, !P0 ;  /* 0x0000004b3e3e7207 */ /* 0x000fe20004000000 */
[----:B------:R-:W-:Y:S01]  /*4a10*/  UIADD3.X UR9, UPT, UPT, URZ, UR11, URZ, UP0, !UPT ;  /* 0x0000000bff097290 */ /* 0x000fe200087fe4ff */
[----:B------:R-:W-:Y:S03]  /*4a20*/  PLOP3.LUT P0, PT, PT, PT, PT, 0x80, 0x8 ;  /* 0x000000000008781c */ /* 0x000fe60003f0f070 */
[----:B------:R-:W-:Y:S04]  /*4a30*/  IMAD R5, R61, 0x4, R62 ;  /* 0x000000043d057824 */ /* 0x000fe800078e023e */
[----:B------:R-:W-:Y:S07]  /*4a40*/  IMAD.SHL.U32 R5, R5, 0x20, RZ ;  /* 0x0000002005057824 */ /* 0x000fee00078e00ff */
.L_x_57:
        /* <DEDUP_REMOVED lines=10> */
[----:B------:R0:W-:Y:S02]  /*4af0*/  UTMACMDFLUSH ;  /* 0x00000000000079b7 */ /* 0x0001e40000000000 */
.L_x_56:
[----:B------:R-:W-:Y:S01]  /*4b00*/  BAR.SYNC.DEFER_BLOCKING 0x2, 0x80 ;  /* 0x0082000000007b1d */ /* 0x000fe20000010000 */
[----:B------:R-:W-:Y:S02]  /*4b10*/  IADD3 R75, PT, PT, R75, 0x1, RZ ;  /* 0x000000014b4b7810 */ /* 0x000fe40007ffe0ff */
[----:B------:R-:W-:Y:S03]  /*4b20*/  IADD3 R76, PT, PT, R76, -0x1, RZ ;  /* 0xffffffff4c4c7810 */ /* 0x000fe60007ffe0ff */
[----:B------:R-:W-:Y:S05]  /*4b30*/  @!P3 BRA `(.L_x_58) ;  /* 0xffffffe00080b947 */ /* 0x000fea000383ffff */
[--C-:B------:R-:W-:Y:S01]  /*4b40*/  IMAD R5, R68, 0x8, R3.reuse ;  /* 0x0000000844057824 */ /* 0x100fe200078e0203 */
[----:B------:R-:W-:Y:S01]  /*4b50*/  SHF.L.U32 R6, R67, 0x1f, RZ ;  /* 0x0000001f43067819 */ /* 0x000fe200000006ff */
[----:B------:R-:W-:Y:S01]  /*4b60*/  BSSY B0, `(.L_x_59) ;  /* 0x0000005000007945 */ /* 0x000fe20003800000 */
[----:B------:R-:W-:Y:S01]  /*4b70*/  ISETP.NE.AND P0, PT, R64, RZ, PT ;  /* 0x000000ff4000720c */ /* 0x000fe20003f05270 */
[----:B------:R-:W-:Y:S01]  /*4b80*/  IMAD R63, R68, 0x10, R3 ;  /* 0x00000010443f7824 */ /* 0x000fe200078e0203 */
[----:B------:R-:W1:Y:S02]  /*4b90*/  SYNCS.PHASECHK.TRANS64.TRYWAIT P1, [R5+URZ+0x40], R6 ;  /* 0x00004006050075a7 */ /* 0x000e6400080211ff */
[----:B-1----:R-:W-:Y:S09]  /*4ba0*/  @!P1 BRA `(.L_x_60) ;  /* 0x0000000800c09947 */ /* 0x002ff20003800000 */
.L_x_92:
[----:B------:R-:W-:Y:S05]  /*4bb0*/  BSYNC B0 ;  /* 0x0000000000007941 */ /* 0x000fea0003800000 */
.L_x_59:
[----:B------:R-:W3:Y:S01]  /*4bc0*/  LDS.128 R60, [R63+0x2ec10] ;  /* 0x02ec10003f3c7984 */ /* 0x000ee20000000c00 */
[----:B------:R-:W-:Y:S01]  /*4bd0*/  CREDUX.MAXABS.F32.NAN UR4, R77 ;  /* 0x000000004d0472cc */ /* 0x000fe20000006400 */
[----:B-1----:R-:W-:Y:S01]  /*4be0*/  @!P0 IMAD R7, R70, 0x4, R3 ;  /* 0x0000000446078824 */ /* 0x002fe200078e0203 */
[----:B------:R-:W-:Y:S01]  /*4bf0*/  BSSY.RECONVERGENT B0, `(.L_x_61) ;  /* 0x0000012000007945 */ /* 0x000fe20003800200 */
[----:B------:R1:W-:Y:S06]  /*4c00*/  MEMBAR.ALL.CTA ;  /* 0x0000000000007992 */ /* 0x0003ec0000008000 */
[----:B-1----:R-:W1:Y:S01]  /*4c10*/  FENCE.VIEW.ASYNC.S ;  /* 0x00000000000073c6 */ /* 0x002e620000000000 */
[----:B------:R-:W-:-:S03]  /*4c20*/  VIADD R68, R68, 0x1 ;  /* 0x0000000144447836 */ /* 0x000fc60000000000 */
[----:B------:R-:W-:Y:S01]  /*4c30*/  MOV R4, UR4 ;  /* 0x0000000400047c02 */ /* 0x000fe20008000f00 */
[----:B-1----:R1:W-:Y:S04]  /*4c40*/  SYNCS.ARRIVE.TRANS64.ART0 RZ, [R5+URZ+0x50], R0 ;  /* 0x0000500005ff79a7 */ /* 0x0023e800085000ff */
[----:B------:R1:W-:Y:S01]  /*4c50*/  @!P0 STS [R7+0x2ec00], R4 ;  /* 0x02ec000407008388 */ /* 0x0003e20000000800 */
[----:B------:R-:W-:Y:S01]  /*4c60*/  BAR.SYNC.DEFER_BLOCKING 0x2, 0x80 ;  /* 0x0082000000007b1d */ /* 0x000fe20000010000 */
[----:B------:R-:W-:-:S13]  /*4c70*/  LOP3.LUT P0, RZ, R70, R64, RZ, 0xfc, !PT ;  /* 0x0000004046ff7212 */ /* 0x000fda000780fcff */
[----:B------:R-:W-:Y:S05]  /*4c80*/  @P0 BRA `(.L_x_62) ;  /* 0x0000000000200947 */ /* 0x000fea0003800000 */
[----:B------:R-:W-:Y:S01]  /*4c90*/  MOV R3, UR13 ;  /* 0x0000000d00037c02 */ /* 0x000fe20008000f00 */
[----:B--2---:R-:W2:Y:S01]  /*4ca0*/  LDC.64 R8, c[0x0][0x740] ;  /* 0x0001d000ff087b82 */ /* 0x004ea20000000a00 */
[----:B------:R-:W4:Y:S03]  /*4cb0*/  LDCU.64 UR4, c[0x0][0x358] ;  /* 0x00006b00ff0477ac */ /* 0x000f260008000a00 */
[----:B-1----:R-:W1:Y:S01]  /*4cc0*/  LDS.128 R4, [R3+0x2ec00] ;  /* 0x02ec000003047984 */ /* 0x002e620000000c00 */
[----:B--2---:R-:W-:Y:S01]  /*4cd0*/  IMAD.WIDE R8, R2, 0x4, R8 ;  /* 0x0000000402087825 */ /* 0x004fe200078e0208 */
[----:B-1----:R-:W-:-:S04]  /*4ce0*/  FMNMX3 R4, R4, RZ, R5, !PT ;  /* 0x000000ff04047276 */ /* 0x002fc80007800005 */
[----:B------:R-:W-:-:S05]  /*4cf0*/  FMNMX3 R7, R4, R6, R7, !PT ;  /* 0x0000000604077276 */ /* 0x000fca0007800007 */
[----:B----4-:R4:W-:Y:S02]  /*4d00*/  REDG.E.MAX.S32.STRONG.GPU desc[UR4][R8.64], R7 ;  /* 0x000000070800798e */ /* 0x0109e4000d12e304 */
.L_x_62:
[----:B------:R-:W-:Y:S05]  /*4d10*/  BSYNC.RECONVERGENT B0 ;  /* 0x0000000000007941 */ /* 0x000fea0003800200 */
.L_x_61:
[----:B---3--:R-:W-:Y:S02]  /*4d20*/  ISETP.NE.AND P0, PT, R63, 0x1, PT ;  /* 0x000000013f00780c */ /* 0x008fe40003f05270 */
[----:B------:R-:W-:-:S04]  /*4d30*/  ISETP.NE.AND P1, PT, R68, 0x2, PT ;  /* 0x000000024400780c */ /* 0x000fc80003f25270 */
[----:B------:R-:W-:Y:S02]  /*4d40*/  SEL R2, RZ, 0x1, P1 ;  /* 0x00000001ff027807 */ /* 0x000fe40000800000 */
[----:B------:R-:W-:Y:S02]  /*4d50*/  SEL R68, R68, RZ, P1 ;  /* 0x000000ff44447207 */ /* 0x000fe40000800000 */
[----:B------:R-:W-:-:S03]  /*4d60*/  LOP3.LUT R67, R67, R2, RZ, 0x3c, !PT ;  /* 0x0000000243437212 */ /* 0x000fc600078e3cff */
[----:B------:R-:W-:Y:S05]  /*4d70*/  @!P0 BRA `(.L_x_63) ;  /* 0xffffffdc00988947 */ /* 0x000fea000383ffff */
.L_x_50:
[----:B------:R-:W-:-:S13]  /*4d80*/  ISETP.NE.AND P0, PT, R70, RZ, PT ;  /* 0x000000ff4600720c */ /* 0x000fda0003f05270 */
[----:B------:R-:W-:Y:S05]  /*4d90*/  @P0 BRA `(.L_x_64) ;  /* 0x00000000001c0947 */ /* 0x000fea0003800000 */
[----:B------:R-:W3:Y:S01]  /*4da0*/  S2UR UR5, SR_CgaCtaId ;  /* 0x00000000000579c3 */ /* 0x000ee20000008800 */
[----:B------:R-:W-:Y:S01]  /*4db0*/  ELECT P1, URZ, PT ;  /* 0x0000000000ff782f */ /* 0x000fe20003820000 */
[----:B------:R-:W-:Y:S01]  /*4dc0*/  HFMA2 R2, -RZ, RZ, 0, 5.9604644775390625e-08 ;  /* 0x00000001ff027431 */ /* 0x000fe200000001ff */
[----:B------:R-:W-:-:S05]  /*4dd0*/  UMOV UR4, 0x40 ;  /* 0x0000004000047882 */ /* 0x000fca0000000000 */
[----:B------:R-:W-:Y:S01]  /*4de0*/  UVIRTCOUNT.DEALLOC.SMPOOL 0x80 ;  /* 0x000000800000784c */ /* 0x000fe20000000000 */
[----:B---3--:R-:W-:-:S09]  /*4df0*/  ULEA UR4, UR5, UR4, 0x18 ;  /* 0x0000000405047291 */ /* 0x008fd2000f8ec0ff */
[----:B------:R3:W-:Y:S03]  /*4e00*/  @P1 STS.U8 [UR4], R2 ;  /* 0x00000002ff001988 */ /* 0x0007e60008000004 */
.L_x_64:
[----:B------:R-:W-:Y:S06]  /*4e10*/  BAR.SYNC.DEFER_BLOCKING 0x2, 0x80 ;  /* 0x0082000000007b1d */ /* 0x000fec0000010000 */
[----:B------:R-:W-:Y:S05]  /*4e20*/  @P0 BRA `(.L_x_65) ;  /* 0x00000000009c0947 */ /* 0x000fea0003800000 */
[----:B------:R-:W5:Y:S01]  /*4e30*/  S2UR UR5, SR_CgaCtaId ;  /* 0x00000000000579c3 */ /* 0x000f620000008800 */
[----:B------:R-:W-:Y:S01]  /*4e40*/  NOP ;  /* 0x0000000000007918 */ /* 0x000fe20000000000 */
[----:B------:R-:W-:Y:S01]  /*4e50*/  UMOV UR4, 0x50 ;  /* 0x0000005000047882 */ /* 0x000fe20000000000 */
[----:B-1----:R-:W-:Y:S01]  /*4e60*/  LOP3.LUT R4, R69, 0xffff, RZ, 0xc0, !PT ;  /* 0x0000ffff45047812 */ /* 0x002fe200078ec0ff */
[----:B--2---:R-:W-:-:S03]  /*4e70*/  IMAD.MOV.U32 R3, RZ, RZ, 0xffff ;  /* 0x0000ffffff037424 */ /* 0x004fc600078e00ff */
[----:B------:R-:W-:-:S04]  /*4e80*/  SHF.R.U32.HI R4, RZ, 0x5, R4 ;  /* 0x00000005ff047819 */ /* 0x000fc80000011604 */
[----:B------:R-:W-:Y:S01]  /*4e90*/  SHF.L.U32 R3, R3, R4, RZ ;  /* 0x0000000403037219 */ /* 0x000fe200000006ff */
[----:B------:R-:W-:-:S05]  /*4ea0*/  VIADD R5, R4, 0x10 ;  /* 0x0000001004057836 */ /* 0x000fca0000000000 */
[----:B------:R-:W-:Y:S01]  /*4eb0*/  SHF.L.U32 R0, R0, R5, RZ ;  /* 0x0000000500007219 */ /* 0x000fe200000006ff */
[----:B-----5:R-:W-:-:S03]  /*4ec0*/  ULEA UR4, UR5, UR4, 0x18 ;  /* 0x0000000405047291 */ /* 0x020fc6000f8ec0ff */
[----:B------:R-:W-:-:S04]  /*4ed0*/  LOP3.LUT R5, R0, R3, RZ, 0xfc, !PT ;  /* 0x0000000300057212 */ /* 0x000fc800078efcff */
[C---:B------:R-:W-:Y:S02]  /*4ee0*/  LOP3.LUT R3, R5.reuse, 0xffff, RZ, 0xc0, !PT ;  /* 0x0000ffff05037812 */ /* 0x040fe400078ec0ff */
[----:B---3--:R-:W1:Y:S02]  /*4ef0*/  LDS R2, [UR4] ;  /* 0x00000004ff027984 */ /* 0x008e640008000800 */
[----:B-1----:R-:W-:-:S04]  /*4f00*/  LOP3.LUT R0, R5, 0xffff, R2, 0x80, !PT ;  /* 0x0000ffff05007812 */ /* 0x002fc800078e8002 */
[----:B------:R-:W-:-:S13]  /*4f10*/  ISETP.NE.AND P0, PT, R0, R3, PT ;  /* 0x000000030000720c */ /* 0x000fda0003f05270 */
[----:B------:R-:W-:Y:S05]  /*4f20*/  @P0 BRA `(.L_x_66) ;  /* 0x0000000000500947 */ /* 0x000fea0003800000 */
[----:B------:R-:W-:Y:S02]  /*4f30*/  SHF.R.U32.HI R0, RZ, 0x10, R2 ;  /* 0x00000010ff007819 */ /* 0x000fe40000011602 */
[----:B------:R-:W-:-:S04]  /*4f40*/  SHF.R.U32.HI R3, RZ, 0x10, R5 ;  /* 0x00000010ff037819 */ /* 0x000fc80000011605 */
[----:B------:R-:W-:-:S04]  /*4f50*/  LOP3.LUT R0, R0, R3, RZ, 0xc0, !PT ;  /* 0x0000000300007212 */ /* 0x000fc800078ec0ff */
[----:B------:R-:W-:-:S13]  /*4f60*/  ISETP.NE.AND P0, PT, R0, R3, PT ;  /* 0x000000030000720c */ /* 0x000fda0003f05270 */
[----:B------:R-:W-:Y:S05]  /*4f70*/  @P0 BRA `(.L_x_67) ;  /* 0x0000000000300947 */ /* 0x000fea0003800000 */
[----:B------:R-:W-:Y:S01]  /*4f80*/  R2UR UR5, R5 ;  /* 0x00000000050572ca */ /* 0x000fe200000e0000 */
[----:B------:R-:W1:Y:S01]  /*4f90*/  S2R R2, SR_LANEID ;  /* 0x0000000000027919 */ /* 0x000e620000000000 */
[----:B------:R-:W-:Y:S02]  /*4fa0*/  VOTEU.ANY UR6, UPT, PT ;  /* 0x0000000000067886 */ /* 0x000fe400038e0100 */
[----:B------:R-:W-:-:S09]  /*4fb0*/  UFLO.U32 UR6, UR6 ;  /* 0x00000006000672bd */ /* 0x000fd200080e0000 */
[----:B------:R-:W-:-:S06]  /*4fc0*/  ULOP3.LUT UR5, URZ, UR5, URZ, 0x33, !UPT ;  /* 0x00000005ff057292 */ /* 0x000fcc000f8e33ff */
[----:B------:R-:W-:-:S04]  /*4fd0*/  IMAD.U32 R0, RZ, RZ, UR5 ;  /* 0x00000005ff007e24 */ /* 0x000fc8000f8e00ff */
[----:B------:R-:W2:Y:S02]  /*4fe0*/  REDUX UR7, R0 ;  /* 0x00000000000773c4 */ /* 0x000ea40000000000 */
[----:B------:R3:W-:Y:S01]  /*4ff0*/  UTCATOMSWS.AND URZ, UR5 ;  /* 0x0000000500ff79e3 */ /* 0x0007e20008000000 */
[----:B-1----:R-:W-:Y:S01]  /*5000*/  ISETP.EQ.U32.AND P0, PT, R2, UR6, PT ;  /* 0x0000000602007c0c */ /* 0x002fe2000bf02070 */
[----:B--2---:R-:W-:-:S12]  /*5010*/  IMAD.U32 R2, RZ, RZ, UR7 ;  /* 0x00000007ff027e24 */ /* 0x004fd8000f8e00ff */
[----:B------:R3:W-:Y:S01]  /*5020*/  @P0 ATOMS.AND RZ, [UR4], R2 ;  /* 0x00000002ffff098c */ /* 0x0007e2000a800004 */
[----:B------:R-:W-:Y:S05]  /*5030*/  BRA `(.L_x_68) ;  /* 0x0000000000147947 */ /* 0x000fea0003800000 */
.L_x_67:
[----:B------:R-:W-:Y:S02]  /*5040*/  MOV R2, 0x5060 ;  /* 0x0000506000027802 */ /* 0x000fe40000000f00 */
[----:B----4-:R-:W-:Y:S05]  /*5050*/  CALL.REL.NOINC `($__internal_0_$__cuda_sm10x_tcgen05_guardrail_trap_col_being_dealloced_not_returned_by_alloc) ;  /* 0x0000000400ac7944 */ /* 0x010fea0003c00000 */
[----:B------:R-:W-:Y:S05]  /*5060*/  BRA `(.L_x_68) ;  /* 0x0000000000087947 */ /* 0x000fea0003800000 */
.L_x_66:
[----:B------:R-:W-:Y:S02]  /*5070*/  MOV R2, 0x5090 ;  /* 0x0000509000027802 */ /* 0x000fe40000000f00 */
[----:B----4-:R-:W-:Y:S05]  /*5080*/  CALL.REL.NOINC `($__internal_2_$__cuda_sm10x_tcgen05_guardrail_trap_unallocated_columns_being_dealloced) ;  /* 0x0000000400b87944 */ /* 0x010fea0003c00000 */
.L_x_68:
[----:B------:R-:W-:Y:S01]  /*5090*/  NOP ;  /* 0x0000000000007918 */ /* 0x000fe20000000000 */
.L_x_65:
[----:B------:R-:W-:-:S04]  /*50a0*/  DEPBAR.LE SB0, 0x0 ;  /* 0x000080000000791a */ /* 0x000fc80000000000 */
[----:B------:R-:W-:-:S04]  /*50b0*/  DEPBAR.LE SB0, 0x0 ;  /* 0x000080000000791a */ /* 0x000fc80000000000 */
[----:B---3--:R-:W-:Y:S05]  /*50c0*/  EXIT ;  /* 0x000000000000794d */ /* 0x008fea0003800000 */
.L_x_20:
[----:B------:R-:W-:-:S07]  /*50d0*/  MOV R20, R21 ;  /* 0x0000001500147202 */ /* 0x000fce0000000f00 */
.L_x_69:
[----:B----4-:R4:W3:Y:S02]  /*50e0*/  SYNCS.PHASECHK.TRANS64.TRYWAIT P0, [R14+URZ+0x50], R21 ;  /* 0x000050150e0075a7 */ /* 0x0108e400080011ff */
[----:B---3--:R-:W-:Y:S05]  /*50f0*/  @!P0 NANOSLEEP.SYNCS 0x989680 ;  /* 0x009896800000895d */ /* 0x008fea0003900000 */
[----:B------:R-:W3:Y:S02]  /*5100*/  @!P0 SYNCS.PHASECHK.TRANS64 P0, [R14+URZ+0x50], R21 ;  /* 0x000050150e0085a7 */ /* 0x000ee400080010ff */
[----:B---3--:R-:W-:Y:S05]  /*5110*/  @!P0 BRA `(.L_x_69) ;  /* 0xfffffffc00f08947 */ /* 0x008fea000383ffff */
[----:B------:R-:W-:Y:S05]  /*5120*/  BRA `(.L_x_70) ;  /* 0xffffffbc004c7947 */ /* 0x000fea000383ffff */
.L_x_22:
[----:B------:R-:W-:-:S07]  /*5130*/  MOV R7, R6 ;  /* 0x0000000600077202 */ /* 0x000fce0000000f00 */
.L_x_71:
[----:B--2---:R2:W3:Y:S02]  /*5140*/  SYNCS.PHASECHK.TRANS64.TRYWAIT P0, [R2+URZ+0x50], R7 ;  /* 0x00005007020075a7 */ /* 0x0044e400080011ff */
[----:B---3--:R-:W-:Y:S05]  /*5150*/  @!P0 NANOSLEEP.SYNCS 0x989680 ;  /* 0x009896800000895d */ /* 0x008fea0003900000 */
[----:B------:R-:W3:Y:S02]  /*5160*/  @!P0 SYNCS.PHASECHK.TRANS64 P0, [R2+URZ+0x50], R7 ;  /* 0x00005007020085a7 */ /* 0x000ee400080010ff */
[----:B---3--:R-:W-:Y:S05]  /*5170*/  @!P0 BRA `(.L_x_71) ;  /* 0xfffffffc00f08947 */ /* 0x008fea000383ffff */
[----:B------:R-:W-:Y:S05]  /*5180*/  BRA `(.L_x_72) ;  /* 0xffffffbc00f87947 */ /* 0x000fea000383ffff */
.L_x_23:
[----:B------:R-:W-:-:S07]  /*5190*/  MOV R9, R8 ;  /* 0x0000000800097202 */ /* 0x000fce0000000f00 */
.L_x_73:
[----:B--2---:R2:W3:Y:S02]  /*51a0*/  SYNCS.PHASECHK.TRANS64.TRYWAIT P0, [R3+URZ+0x50], R9 ;  /* 0x00005009030075a7 */ /* 0x0044e400080011ff */
[----:B---3--:R-:W-:Y:S05]  /*51b0*/  @!P0 NANOSLEEP.SYNCS 0x989680 ;  /* 0x009896800000895d */ /* 0x008fea0003900000 */
[----:B------:R-:W3:Y:S02]  /*51c0*/  @!P0 SYNCS.PHASECHK.TRANS64 P0, [R3+URZ+0x50], R9 ;  /* 0x00005009030085a7 */ /* 0x000ee400080010ff */
[----:B---3--:R-:W-:Y:S05]  /*51d0*/  @!P0 BRA `(.L_x_73) ;  /* 0xfffffffc00f08947 */ /* 0x008fea000383ffff */
[----:B------:R-:W-:Y:S05]  /*51e0*/  BRA `(.L_x_15) ;  /* 0xffffffc0002c7947 */ /* 0x000fea000383ffff */
.L_x_25:
[----:B------:R-:W-:-:S07]  /*51f0*/  MOV R0, UR6 ;  /* 0x0000000600007c02 */ /* 0x000fce0008000f00 */
.L_x_74:
[----:B---3--:R3:W4:Y:S02]  /*5200*/  SYNCS.PHASECHK.TRANS64.TRYWAIT P0, [R0+URZ+0x40], RZ ;  /* 0x000040ff000075a7 */ /* 0x00872400080011ff */
[----:B----4-:R-:W-:Y:S05]  /*5210*/  @!P0 NANOSLEEP.SYNCS 0x989680 ;  /* 0x009896800000895d */ /* 0x010fea0003900000 */
[----:B------:R-:W4:Y:S02]  /*5220*/  @!P0 SYNCS.PHASECHK.TRANS64 P0, [R0+URZ+0x40], RZ ;  /* 0x000040ff000085a7 */ /* 0x000f2400080010ff */
[----:B----4-:R-:W-:Y:S05]  /*5230*/  @!P0 BRA `(.L_x_74) ;  /* 0xfffffffc00f08947 */ /* 0x010fea000383ffff */
[----:B------:R-:W-:Y:S05]  /*5240*/  BRA `(.L_x_75) ;  /* 0xffffffc0002c7947 */ /* 0x000fea000383ffff */
.L_x_28:
[----:B------:R-:W-:Y:S02]  /*5250*/  MOV R6, UR5 ;  /* 0x0000000500067c02 */ /* 0x000fe40008000f00 */
[----:B------:R-:W-:Y:S02]  /*5260*/  MOV R7, UR5 ;  /* 0x0000000500077c02 */ /* 0x000fe40008000f00 */
[----:B------:R-:W-:-:S07]  /*5270*/  MOV R3, UR33 ;  /* 0x0000002100037c02 */ /* 0x000fce0008000f00 */
.L_x_76:
[----:B--2---:R2:W3:Y:S02]  /*5280*/  SYNCS.PHASECHK.TRANS64.TRYWAIT P0, [R3+URZ+0x18], R7 ;  /* 0x00001807030075a7 */ /* 0x0044e400080011ff */
[----:B---3--:R-:W-:Y:S05]  /*5290*/  @!P0 NANOSLEEP.SYNCS 0x989680 ;  /* 0x009896800000895d */ /* 0x008fea0003900000 */
[----:B------:R-:W3:Y:S02]  /*52a0*/  @!P0 SYNCS.PHASECHK.TRANS64 P0, [R3+URZ+0x18], R7 ;  /* 0x00001807030085a7 */ /* 0x000ee400080010ff */
[----:B---3--:R-:W-:Y:S05]  /*52b0*/  @!P0 BRA `(.L_x_76) ;  /* 0xfffffffc00f08947 */ /* 0x008fea000383ffff */
[----:B------:R-:W-:Y:S05]  /*52c0*/  BRA `(.L_x_27) ;  /* 0xffffffc400147947 */ /* 0x000fea000383ffff */
.L_x_30:
[----:B------:R-:W-:-:S07]  /*52d0*/  MOV R5, R4 ;  /* 0x0000000400057202 */ /* 0x000fce0000000f00 */
.L_x_77:
[----:B---3--:R3:W4:Y:S02]  /*52e0*/  SYNCS.PHASECHK.TRANS64.TRYWAIT P0, [R3+URZ+0x40], R5 ;  /* 0x00004005030075a7 */ /* 0x00872400080011ff */
[----:B----4-:R-:W-:Y:S05]  /*52f0*/  @!P0 NANOSLEEP.SYNCS 0x989680 ;  /* 0x009896800000895d */ /* 0x010fea0003900000 */
[----:B------:R-:W4:Y:S02]  /*5300*/  @!P0 SYNCS.PHASECHK.TRANS64 P0, [R3+URZ+0x40], R5 ;  /* 0x00004005030085a7 */ /* 0x000f2400080010ff */
[----:B----4-:R-:W-:Y:S05]  /*5310*/  @!P0 BRA `(.L_x_77) ;  /* 0xfffffffc00f08947 */ /* 0x010fea000383ffff */
[----:B------:R-:W-:Y:S05]  /*5320*/  BRA `(.L_x_78) ;  /* 0xffffffc400607947 */ /* 0x000fea000383ffff */
.L_x_32:
[----:B------:R-:W-:Y:S02]  /*5330*/  MOV R2, UR14 ;  /* 0x0000000e00027c02 */ /* 0x000fe40008000f00 */
[----:B--2---:R-:W-:Y:S02]  /*5340*/  MOV R3, UR14 ;  /* 0x0000000e00037c02 */ /* 0x004fe40008000f00 */
[----:B------:R-:W-:-:S07]  /*5350*/  MOV R0, UR6 ;  /* 0x0000000600007c02 */ /* 0x000fce0008000f00 */
.L_x_79:
[----:B--2---:R2:W3:Y:S02]  /*5360*/  SYNCS.PHASECHK.TRANS64.TRYWAIT P0, [R0+URZ+0x18], R3 ;  /* 0x00001803000075a7 */ /* 0x0044e400080011ff */
[----:B---3--:R-:W-:Y:S05]  /*5370*/  @!P0 NANOSLEEP.SYNCS 0x989680 ;  /* 0x009896800000895d */ /* 0x008fea0003900000 */
[----:B------:R-:W3:Y:S02]  /*5380*/  @!P0 SYNCS.PHASECHK.TRANS64 P0, [R0+URZ+0x18], R3 ;  /* 0x00001803000085a7 */ /* 0x000ee400080010ff */
[----:B---3--:R-:W-:Y:S05]  /*5390*/  @!P0 BRA `(.L_x_79) ;  /* 0xfffffffc00f08947 */ /* 0x008fea000383ffff */
[----:B------:R-:W-:Y:S05]  /*53a0*/  BRA `(.L_x_80) ;  /* 0xffffffc400b07947 */ /* 0x000fea000383ffff */
.L_x_34:
[----:B------:R-:W-:-:S07]  /*53b0*/  MOV R2, UR45 ;  /* 0x0000002d00027c02 */ /* 0x000fce0008000f00 */
.L_x_81:
[----:B---3--:R3:W4:Y:S02]  /*53c0*/  SYNCS.PHASECHK.TRANS64.TRYWAIT P0, [R2+URZ+0x40], RZ ;  /* 0x000040ff020075a7 */ /* 0x00872400080011ff */
[----:B----4-:R-:W-:Y:S05]  /*53d0*/  @!P0 NANOSLEEP.SYNCS 0x989680 ;  /* 0x009896800000895d */ /* 0x010fea0003900000 */
[----:B------:R-:W4:Y:S02]  /*53e0*/  @!P0 SYNCS.PHASECHK.TRANS64 P0, [R2+URZ+0x40], RZ ;  /* 0x000040ff020085a7 */ /* 0x000f2400080010ff */
[----:B----4-:R-:W-:Y:S05]  /*53f0*/  @!P0 BRA `(.L_x_81) ;  /* 0xfffffffc00f08947 */ /* 0x010fea000383ffff */
[----:B------:R-:W-:Y:S05]  /*5400*/  BRA `(.L_x_82) ;  /* 0xffffffc400c87947 */ /* 0x000fea000383ffff */
.L_x_37:
[----:B------:R-:W-:Y:S02]  /*5410*/  MOV R8, UR6 ;  /* 0x0000000600087c02 */ /* 0x000fe40008000f00 */
[----:B------:R-:W-:Y:S02]  /*5420*/  MOV R9, UR6 ;  /* 0x0000000600097c02 */ /* 0x000fe40008000f00 */
[----:B------:R-:W-:-:S07]  /*5430*/  MOV R0, UR45 ;  /* 0x0000002d00007c02 */ /* 0x000fce0008000f00 */
.L_x_83:
[----:B--2---:R2:W3:Y:S02]  /*5440*/  SYNCS.PHASECHK.TRANS64.TRYWAIT P0, [R0+URZ+0x38], R9 ;  /* 0x00003809000075a7 */ /* 0x0044e400080011ff */
[----:B---3--:R-:W-:Y:S05]  /*5450*/  @!P0 NANOSLEEP.SYNCS 0x989680 ;  /* 0x009896800000895d */ /* 0x008fea0003900000 */
[----:B------:R-:W3:Y:S02]  /*5460*/  @!P0 SYNCS.PHASECHK.TRANS64 P0, [R0+URZ+0x38], R9 ;  /* 0x00003809000085a7 */ /* 0x000ee400080010ff */
[----:B---3--:R-:W-:Y:S05]  /*5470*/  @!P0 BRA `(.L_x_83) ;  /* 0xfffffffc00f08947 */ /* 0x008fea000383ffff */
[----:B------:R-:W-:Y:S05]  /*5480*/  BRA `(.L_x_36) ;  /* 0xffffffc800f47947 */ /* 0x000fea000383ffff */
.L_x_39:
[----:B------:R-:W-:Y:S02]  /*5490*/  MOV R8, UR43 ;  /* 0x0000002b00087c02 */ /* 0x000fe40008000f00 */
[----:B------:R-:W-:Y:S02]  /*54a0*/  MOV R9, UR43 ;  /* 0x0000002b00097c02 */ /* 0x000fe40008000f00 */
[----:B------:R-:W-:Y:S07]  /*54b0*/  MOV R0, UR42 ;  /* 0x0000002a00007c02 */ /* 0x000fee0008000f00 */
.L_x_84:
[----:B--2---:R2:W3:Y:S02]  /*54c0*/  SYNCS.PHASECHK.TRANS64.TRYWAIT P1, [R0+URZ], R9 ;  /* 0x00000009000075a7 */ /* 0x0044e400080211ff */
[----:B---3--:R-:W-:Y:S05]  /*54d0*/  @!P1 NANOSLEEP.SYNCS 0x989680 ;  /* 0x009896800000995d */ /* 0x008fea0003900000 */
[----:B------:R-:W3:Y:S02]  /*54e0*/  @!P1 SYNCS.PHASECHK.TRANS64 P1, [R0+URZ], R9 ;  /* 0x00000009000095a7 */ /* 0x000ee400080210ff */
[----:B---3--:R-:W-:Y:S05]  /*54f0*/  @!P1 BRA `(.L_x_84) ;  /* 0xfffffffc00f09947 */ /* 0x008fea000383ffff */
[----:B------:R-:W-:Y:S05]  /*5500*/  BRA `(.L_x_38) ;  /* 0xffffffcc00a07947 */ /* 0x000fea000383ffff */
.L_x_41:
[-C--:B------:R-:W-:Y:S02]  /*5510*/  MOV R8, R4.reuse ;  /* 0x0000000400087202 */ /* 0x080fe40000000f00 */
[----:B------:R-:W-:-:S07]  /*5520*/  MOV R9, R4 ;  /* 0x0000000400097202 */ /* 0x000fce0000000f00 */
.L_x_85:
[----:B--2---:R2:W3:Y:S02]  /*5530*/  SYNCS.PHASECHK.TRANS64.TRYWAIT P0, [R3+URZ+0x40], R9 ;  /* 0x00004009030075a7 */ /* 0x0044e400080011ff */
[----:B---3--:R-:W-:Y:S05]  /*5540*/  @!P0 NANOSLEEP.SYNCS 0x989680 ;  /* 0x009896800000895d */ /* 0x008fea0003900000 */
[----:B------:R-:W3:Y:S02]  /*5550*/  @!P0 SYNCS.PHASECHK.TRANS64 P0, [R3+URZ+0x40], R9 ;  /* 0x00004009030085a7 */ /* 0x000ee400080010ff */
[----:B---3--:R-:W-:Y:S05]  /*5560*/  @!P0 BRA `(.L_x_85) ;  /* 0xfffffffc00f08947 */ /* 0x008fea000383ffff */
[----:B------:R-:W-:Y:S05]  /*5570*/  BRA `(.L_x_86) ;  /* 0xffffffd000247947 */ /* 0x000fea000383ffff */
.L_x_43:
[----:B------:R-:W-:Y:S02]  /*5580*/  MOV R2, UR4 ;  /* 0x0000000400027c02 */ /* 0x000fe40008000f00 */
[----:B--2---:R-:W-:Y:S02]  /*5590*/  MOV R3, UR4 ;  /* 0x0000000400037c02 */ /* 0x004fe40008000f00 */
[----:B------:R-:W-:-:S07]  /*55a0*/  MOV R0, UR45 ;  /* 0x0000002d00007c02 */ /* 0x000fce0008000f00 */
.L_x_87:
[----:B--2---:R2:W3:Y:S02]  /*55b0*/  SYNCS.PHASECHK.TRANS64.TRYWAIT P0, [R0+URZ+0x38], R3 ;  /* 0x00003803000075a7 */ /* 0x0044e400080011ff */
[----:B---3--:R-:W-:Y:S05]  /*55c0*/  @!P0 NANOSLEEP.SYNCS 0x989680 ;  /* 0x009896800000895d */ /* 0x008fea0003900000 */
[----:B------:R-:W3:Y:S02]  /*55d0*/  @!P0 SYNCS.PHASECHK.TRANS64 P0, [R0+URZ+0x38], R3 ;  /* 0x00003803000085a7 */ /* 0x000ee400080010ff */
[----:B---3--:R-:W-:Y:S05]  /*55e0*/  @!P0 BRA `(.L_x_87) ;  /* 0xfffffffc00f08947 */ /* 0x008fea000383ffff */
[----:B------:R-:W-:Y:S05]  /*55f0*/  BRA `(.L_x_33) ;  /* 0xffffffd000507947 */ /* 0x000fea000383ffff */
.L_x_49:
[----:B--2---:R2:W4:Y:S02]  /*5600*/  SYNCS.PHASECHK.TRANS64.TRYWAIT P0, [R3+URZ+0x40], RZ ;  /* 0x000040ff030075a7 */ /* 0x00452400080011ff */
[----:B----4-:R-:W-:Y:S05]  /*5610*/  @!P0 NANOSLEEP.SYNCS 0x989680 ;  /* 0x009896800000895d */ /* 0x010fea0003900000 */
[----:B------:R-:W4:Y:S02]  /*5620*/  @!P0 SYNCS.PHASECHK.TRANS64 P0, [R3+URZ+0x40], RZ ;  /* 0x000040ff030085a7 */ /* 0x000f2400080010ff */
[----:B----4-:R-:W-:Y:S05]  /*5630*/  @!P0 BRA `(.L_x_49) ;  /* 0xfffffffc00f08947 */ /* 0x010fea000383ffff */
[----:B------:R-:W-:Y:S05]  /*5640*/  BRA `(.L_x_88) ;  /* 0xffffffd400287947 */ /* 0x000fea000383ffff */
.L_x_51:
[----:B------:R-:W-:-:S07]  /*5650*/  MOV R5, R4 ;  /* 0x0000000400057202 */ /* 0x000fce0000000f00 */
.L_x_89:
[----:B-1----:R1:W2:Y:S02]  /*5660*/  SYNCS.PHASECHK.TRANS64.TRYWAIT P0, [R3+URZ+0x30], R5 ;  /* 0x00003005030075a7 */ /* 0x0022a400080011ff */
[----:B--2---:R-:W-:Y:S05]  /*5670*/  @!P0 NANOSLEEP.SYNCS 0x989680 ;  /* 0x009896800000895d */ /* 0x004fea0003900000 */
[----:B------:R-:W2:Y:S02]  /*5680*/  @!P0 SYNCS.PHASECHK.TRANS64 P0, [R3+URZ+0x30], R5 ;  /* 0x00003005030085a7 */ /* 0x000ea400080010ff */
[----:B--2---:R-:W-:Y:S05]  /*5690*/  @!P0 BRA `(.L_x_89) ;  /* 0xfffffffc00f08947 */ /* 0x004fea000383ffff */
[----:B------:R-:W-:Y:S05]  /*56a0*/  BRA `(.L_x_90) ;  /* 0xffffffd400887947 */ /* 0x000fea000383ffff */
.L_x_60:
[----:B------:R-:W-:-:S07]  /*56b0*/  MOV R7, R6 ;  /* 0x0000000600077202 */ /* 0x000fce0000000f00 */
.L_x_91:
[----:B-1----:R1:W3:Y:S02]  /*56c0*/  SYNCS.PHASECHK.TRANS64.TRYWAIT P1, [R5+URZ+0x40], R7 ;  /* 0x00004007050075a7 */ /* 0x0022e400080211ff */
[----:B---3--:R-:W-:Y:S05]  /*56d0*/  @!P1 NANOSLEEP.SYNCS 0x989680 ;  /* 0x009896800000995d */ /* 0x008fea0003900000 */
[----:B------:R-:W3:Y:S02]  /*56e0*/  @!P1 SYNCS.PHASECHK.TRANS64 P1, [R5+URZ+0x40], R7 ;  /* 0x00004007050095a7 */ /* 0x000ee400080210ff */
[----:B---3--:R-:W-:Y:S05]  /*56f0*/  @!P1 BRA `(.L_x_91) ;  /* 0xfffffffc00f09947 */ /* 0x008fea000383ffff */
[----:B------:R-:W-:Y:S05]  /*5700*/  BRA `(.L_x_92) ;  /* 0xfffffff400287947 */ /* 0x000fea000383ffff */
        .weak           $__internal_0_$__cuda_sm10x_tcgen05_guardrail_trap_col_being_dealloced_not_returned_by_alloc
        .type           $__internal_0_$__cuda_sm10x_tcgen05_guardrail_trap_col_being_dealloced_not_returned_by_alloc,@function
        .size           $__internal_0_$__cuda_sm10x_tcgen05_guardrail_trap_col_being_dealloced_not_returned_by_alloc,($__internal_1_$__cuda_sm10x_tcgen05_guardrail_trap_phase_invalid_during_alloc - $__internal_0_$__cuda_sm10x_tcgen05_guardrail_trap_col_being_dealloced_not_returned_by_alloc)
$__internal_0_$__cuda_sm10x_tcgen05_guardrail_trap_col_being_dealloced_not_returned_by_alloc:
[----:B------:R-:W-:Y:S05]  /*5710*/  BPT.TRAP 0x1 ;  /* 0x000000040000795c */ /* 0x000fea0000300000 */
[----:B------:R-:W-:-:S04]  /*5720*/  HFMA2 R3, -RZ, RZ, 0, 0 ;  /* 0x00000000ff037431 */ /* 0x000fc800000001ff */
[----:B------:R-:W-:Y:S05]  /*5730*/  RET.REL.NODEC R2 `(kernel_cutlass_kernel_cudnngrouped_gemmgrouped_gemm_swiglugrouped_gemm_swiglu_quantBlockScaledContiguousGroupedGemmKernel_object_at__TiledMMA_ThrLayoutVMNK11110000_PermutationMNK____MMAAt_0) ;  /* 0xffffffa802307950 */ /* 0x000fea0003c3ffff */
        .weak           $__internal_1_$__cuda_sm10x_tcgen05_guardrail_trap_phase_invalid_during_alloc
        .type           $__internal_1_$__cuda_sm10x_tcgen05_guardrail_trap_phase_invalid_during_alloc,@function
        .size           $__internal_1_$__cuda_sm10x_tcgen05_guardrail_trap_phase_invalid_during_alloc,($__internal_2_$__cuda_sm10x_tcgen05_guardrail_trap_unallocated_columns_being_dealloced - $__internal_1_$__cuda_sm10x_tcgen05_guardrail_trap_phase_invalid_during_alloc)
$__internal_1_$__cuda_sm10x_tcgen05_guardrail_trap_phase_invalid_during_alloc:
[----:B------:R-:W-:Y:S05]  /*5740*/  BPT.TRAP 0x1 ;  /* 0x000000040000795c */ /* 0x000fea0000300000 */
[----:B------:R-:W-:-:S04]  /*5750*/  MOV R3, 0x0 ;  /* 0x0000000000037802 */ /* 0x000fc80000000f00 */
[----:B------:R-:W-:Y:S05]  /*5760*/  RET.REL.NODEC R2 `(kernel_cutlass_kernel_cudnngrouped_gemmgrouped_gemm_swiglugrouped_gemm_swiglu_quantBlockScaledContiguousGroupedGemmKernel_object_at__TiledMMA_ThrLayoutVMNK11110000_PermutationMNK____MMAAt_0) ;  /* 0xffffffa802247950 */ /* 0x000fea0003c3ffff */
        .weak           $__internal_2_$__cuda_sm10x_tcgen05_guardrail_trap_unallocated_columns_being_dealloced
        .type           $__internal_2_$__cuda_sm10x_tcgen05_guardrail_trap_unallocated_columns_being_dealloced,@function
        .size           $__internal_2_$__cuda_sm10x_tcgen05_guardrail_trap_unallocated_columns_being_dealloced,(.L_x_96 - $__internal_2_$__cuda_sm10x_tcgen05_guardrail_trap_unallocated_columns_being_dealloced)
$__internal_2_$__cuda_sm10x_tcgen05_guardrail_trap_unallocated_columns_being_dealloced:
[----:B------:R-:W-:Y:S05]  /*5770*/  BPT.TRAP 0x1 ;  /* 0x000000040000795c */ /* 0x000fea0000300000 */
[----:B------:R-:W-:-:S04]  /*5780*/  HFMA2 R3, -RZ, RZ, 0, 0 ;  /* 0x00000000ff037431 */ /* 0x000fc800000001ff */
[----:B------:R-:W-:Y:S05]  /*5790*/  RET.REL.NODEC R2 `(kernel_cutlass_kernel_cudnngrouped_gemmgrouped_gemm_swiglugrouped_gemm_swiglu_quantBlockScaledContiguousGroupedGemmKernel_object_at__TiledMMA_ThrLayoutVMNK11110000_PermutationMNK____MMAAt_0) ;  /* 0xffffffa802187950 */ /* 0x000fea0003c3ffff */
.L_x_93:
[----:B------:R-:W-:-:S00]  /*57a0*/  BRA `(.L_x_93) ;  /* 0xfffffffc00fc7947 */ /* 0x000fc0000383ffff */
[----:B------:R-:W-:-:S00]  /*57b0*/  NOP ;  /* 0x0000000000007918 */ /* 0x000fc00000000000 */
        /* <DEDUP_REMOVED lines=12> */
.L_x_96:


//--------------------- .nv.shared.kernel_cutlass_kernel_cudnngrouped_gemmgrouped_gemm_swiglugrouped_gemm_swiglu_quantBlockScaledContiguousGroupedGemmKernel_object_at__TiledMMA_ThrLayoutVMNK11110000_PermutationMNK____MMAAt_0 --------------------------
	.section	.nv.shared.kernel_cutlass_kernel_cudnngrouped_gemmgrouped_gemm_swiglugrouped_gemm_swiglu_quantBlockScaledContiguousGroupedGemmKernel_object_at__TiledMMA_ThrLayoutVMNK11110000_PermutationMNK____MMAAt_0,"aw",@nobits
	.sectionflags	@""
	.align	1024
	.zero		1024


//--------------------- .nv.shared.reserved.0     --------------------------
	.section	.nv.shared.reserved.0,"aw",@nobits
	.align	8
	.weak		__nv_reservedSMEM_offset_0_alias
	.size		__nv_reservedSMEM_offset_0_alias, 0, 64
	.other		__nv_reservedSMEM_offset_0_alias,@"STO_CUDA_RESERVED_SHARED STV_DEFAULT"
__nv_reservedSMEM_offset_0_alias:
	.zero		0
.nv.shared.reserved.0:
	.zero		64
	.weak		__nv_reservedSMEM_allocation_phase
	.type		__nv_reservedSMEM_allocation_phase,@object
	.size		__nv_reservedSMEM_allocation_phase,(.L_0 - __nv_reservedSMEM_allocation_phase)
__nv_reservedSMEM_allocation_phase:
	.zero		1
.L_0:
	.zero		7
	.weak		__nv_reservedSMEM_devtool_atexit_pc
	.type		__nv_reservedSMEM_devtool_atexit_pc,@object
	.size		__nv_reservedSMEM_devtool_atexit_pc,(__nv_reservedSMEM_allocation_mask - __nv_reservedSMEM_devtool_atexit_pc)
__nv_reservedSMEM_devtool_atexit_pc:
	.zero		8
	.weak		__nv_reservedSMEM_allocation_mask
	.type		__nv_reservedSMEM_allocation_mask,@object
	.size		__nv_reservedSMEM_allocation_mask,(.L_2 - __nv_reservedSMEM_allocation_mask)
__nv_reservedSMEM_allocation_mask:
	.zero		4
.L_2:


//--------------------- .nv.constant0.kernel_cutlass_kernel_cudnngrouped_gemmgrouped_gemm_swiglugrouped_gemm_swiglu_quantBlockScaledContiguousGroupedGemmKernel_object_at__TiledMMA_ThrLayoutVMNK11110000_PermutationMNK____MMAAt_0 --------------------------
	.section	.nv.constant0.kernel_cutlass_kernel_cudnngrouped_gemmgrouped_gemm_swiglugrouped_gemm_swiglu_quantBlockScaledContiguousGroupedGemmKernel_object_at__TiledMMA_ThrLayoutVMNK11110000_PermutationMNK____MMAAt_0,"a",@progbits
	.sectionflags	@""
	.align	4
.nv.constant0.kernel_cutlass_kernel_cudnngrouped_gemmgrouped_gemm_swiglugrouped_gemm_swiglu_quantBlockScaledContiguousGroupedGemmKernel_object_at__TiledMMA_ThrLayoutVMNK11110000_PermutationMNK____MMAAt_0:
	.zero		1924


//--------------------- SYMBOLS --------------------------

	.type		.nv.reservedSmem.offset0,@object
	.size		.nv.reservedSmem.offset0,0x4
	.type		.nv.reservedSmem.cap,@object
	.size		.nv.reservedSmem.cap,0x4
